	.target	sm_90a

	.elftype	@"ET_EXEC"


//--------------------- .note.nv.tkinfo           --------------------------
	.section	.note.nv.tkinfo,"",@"SHT_NOTE"
	.sectionflags	@"SHF_NOTE_NV_TKINFO"
	.tkinfo
        /*0018*/ 	.word	0x00000002
        /*0030*/ 	.string	""
        /*0030*/ 	.string	"ptxas"
        /*0030*/ 	.string	"Cuda compilation tools, release 13.0, V13.0.88"
        /*0030*/ 	.string	"Build cuda_13.0.r13.0/compiler.36424714_0"
        /*0030*/ 	.string	"-arch sm_90a -m 64 "



//--------------------- .note.nv.cuinfo           --------------------------
	.section	.note.nv.cuinfo,"",@"SHT_NOTE"
	.sectionflags	@"SHF_NOTE_NV_CUINFO"
        /*0018*/ 	.short	0x0002
        /*001a*/ 	.short	0x005a
        /*001c*/ 	.short	0x0082
	.zero		2


//--------------------- .nv.info                  --------------------------
	.section	.nv.info,"",@"SHT_CUDA_INFO"
	.align	4


	//----- nvinfo : EIATTR_REGCOUNT
	.align		4
        /*0000*/ 	.byte	0x04, 0x2f
        /*0002*/ 	.short	(.L_16 - .L_15)
	.align		4
.L_15:
        /*0004*/ 	.word	index@(_ZN7cutlass13device_kernelINS_4gemm6kernel13GemmUniversalIN4cute5tupleIJiiiiEEENS1_10collective13CollectiveMmaINS1_39MainloopSm90TmaGmmaRmemAWarpSpecializedILi14ENS5_IJNS4_1CILi1EEESB_SB_EEENS1_32KernelTmaWarpSpecializedPingpongEEENS5_IJNSA_ILi64EEESF_NSA_ILi128EEEEEENS_12float_e5m2_tENS5_IJSB_llEEENS_12float_e4m3_tENS5_IJlSB_lEEENS4_8TiledMMAINS4_8MMA_AtomIJNS4_4SM904GMMA30MMA_64x64x32_F32E5M2E4M3_RS_TNILNSP_7ScaleInE1ELSR_1EEEEEENS4_6LayoutISC_NS5_IJNSA_ILi0EEESV_SV_EEEEENS5_IJNS4_10UnderscoreESY_SY_EEEEENS4_13SM90_TMA_LOADENS4_14ComposedLayoutINS4_7SwizzleILi2ELi4ELi3EEENS4_18smem_ptr_flag_bitsILi8EEENSU_INS5_IJSF_NSA_ILi8EEEEEENS5_IJSB_SF_EEEEEEENS4_9Copy_AtomIJNS4_39AutoVectorizingCopyWithAssumedAlignmentILi128EEESI_EEENS4_8identityES11_NS12_INS13_ILi3ELi4ELi3EEES16_NSU_INS5_IJS17_SG_EEENS5_IJSG_SB_EEEEEEEvS1G_EENS_8epilogue10collective6detail29Sm90TmaWarpSpecializedAdapterINS1O_15DefaultEpilogueISI_SL_SL_NS1N_6thread17LinearCombinationISI_Li1EffLNS1S_9ScaleType4KindE0ELNS_15FloatRoundStyleE2ESI_EENS1_15EpilogueDefaultEEEEEvvEEEEvNT_6ParamsE)
        /*0008*/ 	.word	0x000000a8


	//----- nvinfo : EIATTR_FRAME_SIZE
	.align		4
.L_16:
        /*000c*/ 	.byte	0x04, 0x11
        /*000e*/ 	.short	(.L_18 - .L_17)
	.align		4
.L_17:
        /*0010*/ 	.word	index@(_ZN7cutlass13device_kernelINS_4gemm6kernel13GemmUniversalIN4cute5tupleIJiiiiEEENS1_10collective13CollectiveMmaINS1_39MainloopSm90TmaGmmaRmemAWarpSpecializedILi14ENS5_IJNS4_1CILi1EEESB_SB_EEENS1_32KernelTmaWarpSpecializedPingpongEEENS5_IJNSA_ILi64EEESF_NSA_ILi128EEEEEENS_12float_e5m2_tENS5_IJSB_llEEENS_12float_e4m3_tENS5_IJlSB_lEEENS4_8TiledMMAINS4_8MMA_AtomIJNS4_4SM904GMMA30MMA_64x64x32_F32E5M2E4M3_RS_TNILNSP_7ScaleInE1ELSR_1EEEEEENS4_6LayoutISC_NS5_IJNSA_ILi0EEESV_SV_EEEEENS5_IJNS4_10UnderscoreESY_SY_EEEEENS4_13SM90_TMA_LOADENS4_14ComposedLayoutINS4_7SwizzleILi2ELi4ELi3EEENS4_18smem_ptr_flag_bitsILi8EEENSU_INS5_IJSF_NSA_ILi8EEEEEENS5_IJSB_SF_EEEEEEENS4_9Copy_AtomIJNS4_39AutoVectorizingCopyWithAssumedAlignmentILi128EEESI_EEENS4_8identityES11_NS12_INS13_ILi3ELi4ELi3EEES16_NSU_INS5_IJS17_SG_EEENS5_IJSG_SB_EEEEEEEvS1G_EENS_8epilogue10collective6detail29Sm90TmaWarpSpecializedAdapterINS1O_15DefaultEpilogueISI_SL_SL_NS1N_6thread17LinearCombinationISI_Li1EffLNS1S_9ScaleType4KindE0ELNS_15FloatRoundStyleE2ESI_EENS1_15EpilogueDefaultEEEEEvvEEEEvNT_6ParamsE)
        /*0014*/ 	.word	0x00000000


	//----- nvinfo : EIATTR_MIN_STACK_SIZE
	.align		4
.L_18:
        /*0018*/ 	.byte	0x04, 0x12
        /*001a*/ 	.short	(.L_20 - .L_19)
	.align		4
.L_19:
        /*001c*/ 	.word	index@(_ZN7cutlass13device_kernelINS_4gemm6kernel13GemmUniversalIN4cute5tupleIJiiiiEEENS1_10collective13CollectiveMmaINS1_39MainloopSm90TmaGmmaRmemAWarpSpecializedILi14ENS5_IJNS4_1CILi1EEESB_SB_EEENS1_32KernelTmaWarpSpecializedPingpongEEENS5_IJNSA_ILi64EEESF_NSA_ILi128EEEEEENS_12float_e5m2_tENS5_IJSB_llEEENS_12float_e4m3_tENS5_IJlSB_lEEENS4_8TiledMMAINS4_8MMA_AtomIJNS4_4SM904GMMA30MMA_64x64x32_F32E5M2E4M3_RS_TNILNSP_7ScaleInE1ELSR_1EEEEEENS4_6LayoutISC_NS5_IJNSA_ILi0EEESV_SV_EEEEENS5_IJNS4_10UnderscoreESY_SY_EEEEENS4_13SM90_TMA_LOADENS4_14ComposedLayoutINS4_7SwizzleILi2ELi4ELi3EEENS4_18smem_ptr_flag_bitsILi8EEENSU_INS5_IJSF_NSA_ILi8EEEEEENS5_IJSB_SF_EEEEEEENS4_9Copy_AtomIJNS4_39AutoVectorizingCopyWithAssumedAlignmentILi128EEESI_EEENS4_8identityES11_NS12_INS13_ILi3ELi4ELi3EEES16_NSU_INS5_IJS17_SG_EEENS5_IJSG_SB_EEEEEEEvS1G_EENS_8epilogue10collective6detail29Sm90TmaWarpSpecializedAdapterINS1O_15DefaultEpilogueISI_SL_SL_NS1N_6thread17LinearCombinationISI_Li1EffLNS1S_9ScaleType4KindE0ELNS_15FloatRoundStyleE2ESI_EENS1_15EpilogueDefaultEEEEEvvEEEEvNT_6ParamsE)
        /*0020*/ 	.word	0x00000000
.L_20:


//--------------------- .nv.compat                --------------------------
	.section	.nv.compat,"",@"SHT_CUDA_COMPAT_INFO"
	.align	4
        /*0000*/ 	.byte	0x02, 0x09, 0x01, 0x00, 0x02, 0x02, 0x04, 0x00, 0x02, 0x05, 0x05, 0x00, 0x03, 0x07, 0x01, 0x01
        /*0010*/ 	.byte	0x02, 0x03, 0x01, 0x00, 0x02, 0x06, 0x01, 0x00, 0x04, 0x0b, 0x08, 0x00, 0x00, 0x00, 0x00, 0x00
        /*0020*/ 	.byte	0x00, 0x00, 0x00, 0x00


//--------------------- .nv.info._ZN7cutlass13device_kernelINS_4gemm6kernel13GemmUniversalIN4cute5tupleIJiiiiEEENS1_10collective13CollectiveMmaINS1_39MainloopSm90TmaGmmaRmemAWarpSpecializedILi14ENS5_IJNS4_1CILi1EEESB_SB_EEENS1_32KernelTmaWarpSpecializedPingpongEEENS5_IJNSA_ILi64EEESF_NSA_ILi128EEEEEENS_12float_e5m2_tENS5_IJSB_llEEENS_12float_e4m3_tENS5_IJlSB_lEEENS4_8TiledMMAINS4_8MMA_AtomIJNS4_4SM904GMMA30MMA_64x64x32_F32E5M2E4M3_RS_TNILNSP_7ScaleInE1ELSR_1EEEEEENS4_6LayoutISC_NS5_IJNSA_ILi0EEESV_SV_EEEEENS5_IJNS4_10UnderscoreESY_SY_EEEEENS4_13SM90_TMA_LOADENS4_14ComposedLayoutINS4_7SwizzleILi2ELi4ELi3EEENS4_18smem_ptr_flag_bitsILi8EEENSU_INS5_IJSF_NSA_ILi8EEEEEENS5_IJSB_SF_EEEEEEENS4_9Copy_AtomIJNS4_39AutoVectorizingCopyWithAssumedAlignmentILi128EEESI_EEENS4_8identityES11_NS12_INS13_ILi3ELi4ELi3EEES16_NSU_INS5_IJS17_SG_EEENS5_IJSG_SB_EEEEEEEvS1G_EENS_8epilogue10collective6detail29Sm90TmaWarpSpecializedAdapterINS1O_15DefaultEpilogueISI_SL_SL_NS1N_6thread17LinearCombinationISI_Li1EffLNS1S_9ScaleType4KindE0ELNS_15FloatRoundStyleE2ESI_EENS1_15EpilogueDefaultEEEEEvvEEEEvNT_6ParamsE --------------------------
	.section	.nv.info._ZN7cutlass13device_kernelINS_4gemm6kernel13GemmUniversalIN4cute5tupleIJiiiiEEENS1_10collective13CollectiveMmaINS1_39MainloopSm90TmaGmmaRmemAWarpSpecializedILi14ENS5_IJNS4_1CILi1EEESB_SB_EEENS1_32KernelTmaWarpSpecializedPingpongEEENS5_IJNSA_ILi64EEESF_NSA_ILi128EEEEEENS_12float_e5m2_tENS5_IJSB_llEEENS_12float_e4m3_tENS5_IJlSB_lEEENS4_8TiledMMAINS4_8MMA_AtomIJNS4_4SM904GMMA30MMA_64x64x32_F32E5M2E4M3_RS_TNILNSP_7ScaleInE1ELSR_1EEEEEENS4_6LayoutISC_NS5_IJNSA_ILi0EEESV_SV_EEEEENS5_IJNS4_10UnderscoreESY_SY_EEEEENS4_13SM90_TMA_LOADENS4_14ComposedLayoutINS4_7SwizzleILi2ELi4ELi3EEENS4_18smem_ptr_flag_bitsILi8EEENSU_INS5_IJSF_NSA_ILi8EEEEEENS5_IJSB_SF_EEEEEEENS4_9Copy_AtomIJNS4_39AutoVectorizingCopyWithAssumedAlignmentILi128EEESI_EEENS4_8identityES11_NS12_INS13_ILi3ELi4ELi3EEES16_NSU_INS5_IJS17_SG_EEENS5_IJSG_SB_EEEEEEEvS1G_EENS_8epilogue10collective6detail29Sm90TmaWarpSpecializedAdapterINS1O_15DefaultEpilogueISI_SL_SL_NS1N_6thread17LinearCombinationISI_Li1EffLNS1S_9ScaleType4KindE0ELNS_15FloatRoundStyleE2ESI_EENS1_15EpilogueDefaultEEEEEvvEEEEvNT_6ParamsE,"",@"SHT_CUDA_INFO"
	.sectionflags	@""
	.align	4


	//----- nvinfo : EIATTR_CUDA_API_VERSION
	.align		4
        /*0000*/ 	.byte	0x04, 0x37
        /*0002*/ 	.short	(.L_22 - .L_21)
.L_21:
        /*0004*/ 	.word	0x00000082


	//----- nvinfo : EIATTR_KPARAM_INFO
	.align		4
.L_22:
        /*0008*/ 	.byte	0x04, 0x17
        /*000a*/ 	.short	(.L_24 - .L_23)
.L_23:
        /*000c*/ 	.word	0x00000000
        /*0010*/ 	.short	0x0000
        /*0012*/ 	.short	0x0070
        /*0014*/ 	.byte	0x00, 0xf0, 0x01, 0x10


	//----- nvinfo : EIATTR_SPARSE_MMA_MASK
	.align		4
.L_24:
        /*0018*/ 	.byte	0x03, 0x50
        /*001a*/ 	.short	0x0000


	//----- nvinfo : EIATTR_MAXREG_COUNT
	.align		4
        /*001c*/ 	.byte	0x03, 0x1b
        /*001e*/ 	.short	0x00a8


	//----- nvinfo : EIATTR_NUM_BARRIERS
	.align		4
        /*0020*/ 	.byte	0x02, 0x4c
        /*0022*/ 	.byte	0x01
	.zero		1


	//----- nvinfo : EIATTR_EXTERNS
	.align		4
        /*0024*/ 	.byte	0x04, 0x0f
        /*0026*/ 	.short	(.L_26 - .L_25)


	//   ....[0]....
	.align		4
.L_25:
        /*0028*/ 	.word	index@(__assertfail)


	//----- nvinfo : EIATTR_MERCURY_ISA_VERSION
	.align		4
.L_26:
        /*002c*/ 	.byte	0x03, 0x5f
        /*002e*/ 	.short	0x0101


	//----- nvinfo : EIATTR_INT_WARP_WIDE_INSTR_OFFSETS
	.align		4
        /*0030*/ 	.byte	0x04, 0x31
        /*0032*/ 	.short	(.L_28 - .L_27)


	//   ....[0]....
.L_27:
        /*0034*/ 	.word	0x00000600


	//   ....[1]....
        /*0038*/ 	.word	0x00000610


	//   ....[2]....
        /*003c*/ 	.word	0x00000680


	//   ....[3]....
        /*0040*/ 	.word	0x00000690


	//   ....[4]....
        /*0044*/ 	.word	0x000006a0


	//   ....[5]....
        /*0048*/ 	.word	0x000006c0


	//   ....[6]....
        /*004c*/ 	.word	0x00000720


	//   ....[7]....
        /*0050*/ 	.word	0x00000740


	//----- nvinfo : EIATTR_COOP_GROUP_MASK_REGIDS
	.align		4
.L_28:
        /*0054*/ 	.byte	0x04, 0x29
        /*0056*/ 	.short	(.L_30 - .L_29)


	//   ....[0]....
.L_29:
        /*0058*/ 	.word	0xffffffff


	//   ....[1]....
        /*005c*/ 	.word	0xffffffff


	//   ....[2]....
        /*0060*/ 	.word	0xffffffff


	//   ....[3]....
        /*0064*/ 	.word	0xffffffff


	//   ....[4]....
        /*0068*/ 	.word	0xffffffff


	//   ....[5]....
        /*006c*/ 	.word	0xffffffff


	//   ....[6]....
        /*0070*/ 	.word	0x0500000f


	//----- nvinfo : EIATTR_COOP_GROUP_INSTR_OFFSETS
	.align		4
.L_30:
        /*0074*/ 	.byte	0x04, 0x28
        /*0076*/ 	.short	(.L_32 - .L_31)


	//   ....[0]....
.L_31:
        /*0078*/ 	.word	0x00000050


	//   ....[1]....
        /*007c*/ 	.word	0x00000080


	//   ....[2]....
        /*0080*/ 	.word	0x00000180


	//   ....[3]....
        /*0084*/ 	.word	0x00000500


	//   ....[4]....
        /*0088*/ 	.word	0x00000540


	//   ....[5]....
        /*008c*/ 	.word	0x00000580


	//   ....[6]....
        /*0090*/ 	.word	0x00008340


	//----- nvinfo : EIATTR_REG_RECONFIG
	.align		4
.L_32:
        /*0094*/ 	.byte	0x01, 0x54
	.zero		2


	//----- nvinfo : EIATTR_SYSCALL_OFFSETS
	.align		4
        /*0098*/ 	.byte	0x04, 0x46
        /*009a*/ 	.short	(.L_34 - .L_33)


	//   ....[0]....
.L_33:
        /*009c*/ 	.word	0x000017d0


	//   ....[1]....
        /*00a0*/ 	.word	0x00001910


	//   ....[2]....
        /*00a4*/ 	.word	0x00001a00


	//   ....[3]....
        /*00a8*/ 	.word	0x00006e00


	//   ....[4]....
        /*00ac*/ 	.word	0x00006f30


	//----- nvinfo : EIATTR_MBARRIER_INSTR_OFFSETS
	.align		4
.L_34:
        /*00b0*/ 	.byte	0x04, 0x39
        /*00b2*/ 	.short	(.L_36 - .L_35)


	//   ....[0]....
.L_35:
        /*00b4*/ 	.word	0x00000320
        /*00b8*/ 	.word	0x000000ff
        /*00bc*/ 	.word	0x00000000
        /*00c0*/ 	.short	0x0100
        /*00c2*/ 	.byte	0x05
	.zero		1


	//   ....[1]....
        /*00c4*/ 	.word	0x00000330
        /*00c8*/ 	.word	0x000000ff
        /*00cc*/ 	.word	0x00000070
        /*00d0*/ 	.short	0x0100
        /*00d2*/ 	.byte	0x05
	.zero		1


	//   ....[2]....
        /*00d4*/ 	.word	0x00000340
        /*00d8*/ 	.word	0x000000ff
        /*00dc*/ 	.word	0x00000008
        /*00e0*/ 	.short	0x0100
        /*00e2*/ 	.byte	0x05
	.zero		1


	//   ....[3]....
        /*00e4*/ 	.word	0x00000350
        /*00e8*/ 	.word	0x000000ff
        /*00ec*/ 	.word	0x00000078
        /*00f0*/ 	.short	0x0100
        /*00f2*/ 	.byte	0x05
	.zero		1


	//   ....[4]....
        /*00f4*/ 	.word	0x00000360
        /*00f8*/ 	.word	0x000000ff
        /*00fc*/ 	.word	0x00000010
        /*0100*/ 	.short	0x0100
        /*0102*/ 	.byte	0x05
	.zero		1


	//   ....[5]....
        /*0104*/ 	.word	0x00000370
        /*0108*/ 	.word	0x000000ff
        /*010c*/ 	.word	0x00000080
        /*0110*/ 	.short	0x0100
        /*0112*/ 	.byte	0x05
	.zero		1


	//   ....[6]....
        /*0114*/ 	.word	0x00000380
        /*0118*/ 	.word	0x000000ff
        /*011c*/ 	.word	0x00000018
        /*0120*/ 	.short	0x0100
        /*0122*/ 	.byte	0x05
	.zero		1


	//   ....[7]....
        /*0124*/ 	.word	0x00000390
        /*0128*/ 	.word	0x000000ff
        /*012c*/ 	.word	0x00000088
        /*0130*/ 	.short	0x0100
        /*0132*/ 	.byte	0x05
	.zero		1


	//   ....[8]....
        /*0134*/ 	.word	0x000003a0
        /*0138*/ 	.word	0x000000ff
        /*013c*/ 	.word	0x00000020
        /*0140*/ 	.short	0x0100
        /*0142*/ 	.byte	0x05
	.zero		1


	//   ....[9]....
        /*0144*/ 	.word	0x000003b0
        /*0148*/ 	.word	0x000000ff
        /*014c*/ 	.word	0x00000090
        /*0150*/ 	.short	0x0100
        /*0152*/ 	.byte	0x05
	.zero		1


	//   ....[10]....
        /*0154*/ 	.word	0x000003c0
        /*0158*/ 	.word	0x000000ff
        /*015c*/ 	.word	0x00000028
        /*0160*/ 	.short	0x0100
        /*0162*/ 	.byte	0x05
	.zero		1


	//   ....[11]....
        /*0164*/ 	.word	0x000003d0
        /*0168*/ 	.word	0x000000ff
        /*016c*/ 	.word	0x00000098
        /*0170*/ 	.short	0x0100
        /*0172*/ 	.byte	0x05
	.zero		1


	//   ....[12]....
        /*0174*/ 	.word	0x000003e0
        /*0178*/ 	.word	0x000000ff
        /*017c*/ 	.word	0x00000030
        /*0180*/ 	.short	0x0100
        /*0182*/ 	.byte	0x05
	.zero		1


	//   ....[13]....
        /*0184*/ 	.word	0x000003f0
        /*0188*/ 	.word	0x000000ff
        /*018c*/ 	.word	0x000000a0
        /*0190*/ 	.short	0x0100
        /*0192*/ 	.byte	0x05
	.zero		1


	//   ....[14]....
        /*0194*/ 	.word	0x00000400
        /*0198*/ 	.word	0x000000ff
        /*019c*/ 	.word	0x00000038
        /*01a0*/ 	.short	0x0100
        /*01a2*/ 	.byte	0x05
	.zero		1


	//   ....[15]....
        /*01a4*/ 	.word	0x00000410
        /*01a8*/ 	.word	0x000000ff
        /*01ac*/ 	.word	0x000000a8
        /*01b0*/ 	.short	0x0100
        /*01b2*/ 	.byte	0x05
	.zero		1


	//   ....[16]....
        /*01b4*/ 	.word	0x00000420
        /*01b8*/ 	.word	0x000000ff
        /*01bc*/ 	.word	0x00000040
        /*01c0*/ 	.short	0x0100
        /*01c2*/ 	.byte	0x05
	.zero		1


	//   ....[17]....
        /*01c4*/ 	.word	0x00000430
        /*01c8*/ 	.word	0x000000ff
        /*01cc*/ 	.word	0x000000b0
        /*01d0*/ 	.short	0x0100
        /*01d2*/ 	.byte	0x05
	.zero		1


	//   ....[18]....
        /*01d4*/ 	.word	0x00000440
        /*01d8*/ 	.word	0x000000ff
        /*01dc*/ 	.word	0x00000048
        /*01e0*/ 	.short	0x0100
        /*01e2*/ 	.byte	0x05
	.zero		1


	//   ....[19]....
        /*01e4*/ 	.word	0x00000450
        /*01e8*/ 	.word	0x000000ff
        /*01ec*/ 	.word	0x000000b8
        /*01f0*/ 	.short	0x0100
        /*01f2*/ 	.byte	0x05
	.zero		1


	//   ....[20]....
        /*01f4*/ 	.word	0x00000460
        /*01f8*/ 	.word	0x000000ff
        /*01fc*/ 	.word	0x00000050
        /*0200*/ 	.short	0x0100
        /*0202*/ 	.byte	0x05
	.zero		1


	//   ....[21]....
        /*0204*/ 	.word	0x00000470
        /*0208*/ 	.word	0x000000ff
        /*020c*/ 	.word	0x000000c0
        /*0210*/ 	.short	0x0100
        /*0212*/ 	.byte	0x05
	.zero		1


	//   ....[22]....
        /*0214*/ 	.word	0x00000480
        /*0218*/ 	.word	0x000000ff
        /*021c*/ 	.word	0x00000058
        /*0220*/ 	.short	0x0100
        /*0222*/ 	.byte	0x05
	.zero		1


	//   ....[23]....
        /*0224*/ 	.word	0x00000490
        /*0228*/ 	.word	0x000000ff
        /*022c*/ 	.word	0x000000c8
        /*0230*/ 	.short	0x0100
        /*0232*/ 	.byte	0x05
	.zero		1


	//   ....[24]....
        /*0234*/ 	.word	0x000004a0
        /*0238*/ 	.word	0x000000ff
        /*023c*/ 	.word	0x00000060
        /*0240*/ 	.short	0x0100
        /*0242*/ 	.byte	0x05
	.zero		1


	//   ....[25]....
        /*0244*/ 	.word	0x000004b0
        /*0248*/ 	.word	0x000000ff
        /*024c*/ 	.word	0x000000d0
        /*0250*/ 	.short	0x0100
        /*0252*/ 	.byte	0x05
	.zero		1


	//   ....[26]....
        /*0254*/ 	.word	0x000004c0
        /*0258*/ 	.word	0x000000ff
        /*025c*/ 	.word	0x00000068
        /*0260*/ 	.short	0x0100
        /*0262*/ 	.byte	0x05
	.zero		1


	//   ....[27]....
        /*0264*/ 	.word	0x000004d0
        /*0268*/ 	.word	0x000000ff
        /*026c*/ 	.word	0x000000d8
        /*0270*/ 	.short	0x0100
        /*0272*/ 	.byte	0x05
	.zero		1


	//   ....[28]....
        /*0274*/ 	.word	0x00000760
        /*0278*/ 	.word	0x000000ff
        /*027c*/ 	.word	0x00000110
        /*0280*/ 	.short	0x0100
        /*0282*/ 	.byte	0x05
	.zero		1


	//   ....[29]....
        /*0284*/ 	.word	0x00000770
        /*0288*/ 	.word	0x000000ff
        /*028c*/ 	.word	0x00000118
        /*0290*/ 	.short	0x0100
        /*0292*/ 	.byte	0x05
	.zero		1


	//   ....[30]....
        /*0294*/ 	.word	0x000007b0
        /*0298*/ 	.word	0x000000ff
        /*029c*/ 	.word	0x000000f0
        /*02a0*/ 	.short	0x0100
        /*02a2*/ 	.byte	0x0a
	.zero		1


	//   ....[31]....
        /*02a4*/ 	.word	0x000007d0
        /*02a8*/ 	.word	0x000000ff
        /*02ac*/ 	.word	0x000000f8
        /*02b0*/ 	.short	0x0100
        /*02b2*/ 	.byte	0x0a
	.zero		1


	//   ....[32]....
        /*02b4*/ 	.word	0x000007e0
        /*02b8*/ 	.word	0x000000ff
        /*02bc*/ 	.word	0x00000100
        /*02c0*/ 	.short	0x0100
        /*02c2*/ 	.byte	0x0a
	.zero		1


	//   ....[33]....
        /*02c4*/ 	.word	0x000007f0
        /*02c8*/ 	.word	0x000000ff
        /*02cc*/ 	.word	0x00000108
        /*02d0*/ 	.short	0x0100
        /*02d2*/ 	.byte	0x0a
	.zero		1


	//   ....[34]....
        /*02d4*/ 	.word	0x00001680
        /*02d8*/ 	.word	0x00000042
        /*02dc*/ 	.word	0x00000000
        /*02e0*/ 	.short	0x010a
        /*02e2*/ 	.byte	0x2d
	.zero		1


	//   ....[35]....
        /*02e4*/ 	.word	0x00001ac0
        /*02e8*/ 	.word	0x00000003
        /*02ec*/ 	.word	0x00000000
        /*02f0*/ 	.short	0x010a
        /*02f2*/ 	.byte	0x3f
	.zero		1


	//   ....[36]....
        /*02f4*/ 	.word	0x00001b00
        /*02f8*/ 	.word	0x00000003
        /*02fc*/ 	.word	0x00000000
        /*0300*/ 	.short	0x010a
        /*0302*/ 	.byte	0x3f
	.zero		1


	//   ....[37]....
        /*0304*/ 	.word	0x00001c10
        /*0308*/ 	.word	0x00000003
        /*030c*/ 	.word	0x00000000
        /*0310*/ 	.short	0x010a
        /*0312*/ 	.byte	0x3f
	.zero		1


	//   ....[38]....
        /*0314*/ 	.word	0x00002560
        /*0318*/ 	.word	0x00000003
        /*031c*/ 	.word	0x00000000
        /*0320*/ 	.short	0x010a
        /*0322*/ 	.byte	0x3f
	.zero		1


	//   ....[39]....
        /*0324*/ 	.word	0x00002880
        /*0328*/ 	.word	0x0000000f
        /*032c*/ 	.word	0x00000000
        /*0330*/ 	.short	0x010a
        /*0332*/ 	.byte	0x3f
	.zero		1


	//   ....[40]....
        /*0334*/ 	.word	0x00002d40
        /*0338*/ 	.word	0x000000ff
        /*033c*/ 	.word	0x00000000
        /*0340*/ 	.short	0x0101
        /*0342*/ 	.byte	0x05
	.zero		1


	//   ....[41]....
        /*0344*/ 	.word	0x00003010
        /*0348*/ 	.word	0x0000000f
        /*034c*/ 	.word	0x00000000
        /*0350*/ 	.short	0x010a
        /*0352*/ 	.byte	0x3f
	.zero		1


	//   ....[42]....
        /*0354*/ 	.word	0x000037a0
        /*0358*/ 	.word	0x000000ff
        /*035c*/ 	.word	0x00000000
        /*0360*/ 	.short	0x0101
        /*0362*/ 	.byte	0x04
	.zero		1


	//   ....[43]....
        /*0364*/ 	.word	0x00003a70
        /*0368*/ 	.word	0x0000003f
        /*036c*/ 	.word	0x00000000
        /*0370*/ 	.short	0x0101
        /*0372*/ 	.byte	0x31
	.zero		1


	//   ....[44]....
        /*0374*/ 	.word	0x00003b40
        /*0378*/ 	.word	0x000000ff
        /*037c*/ 	.word	0x00000000
        /*0380*/ 	.short	0x0101
        /*0382*/ 	.byte	0x06
	.zero		1


	//   ....[45]....
        /*0384*/ 	.word	0x00003bf0
        /*0388*/ 	.word	0x00000042
        /*038c*/ 	.word	0x00000010
        /*0390*/ 	.short	0x010a
        /*0392*/ 	.byte	0x2d
	.zero		1


	//   ....[46]....
        /*0394*/ 	.word	0x00006430
        /*0398*/ 	.word	0x00000040
        /*039c*/ 	.word	0x00000000
        /*03a0*/ 	.short	0x0101
        /*03a2*/ 	.byte	0x31
	.zero		1


	//   ....[47]....
        /*03a4*/ 	.word	0x00007000
        /*03a8*/ 	.word	0x00000006
        /*03ac*/ 	.word	0x00000070
        /*03b0*/ 	.short	0x010a
        /*03b2*/ 	.byte	0x3f
	.zero		1


	//   ....[48]....
        /*03b4*/ 	.word	0x00007400
        /*03b8*/ 	.word	0x00000003
        /*03bc*/ 	.word	0x00000118
        /*03c0*/ 	.short	0x0101
        /*03c2*/ 	.byte	0x3f
	.zero		1


	//   ....[49]....
        /*03c4*/ 	.word	0x00007b00
        /*03c8*/ 	.word	0x00000005
        /*03cc*/ 	.word	0x00000000
        /*03d0*/ 	.short	0x010a
        /*03d2*/ 	.byte	0x3f
	.zero		1


	//   ....[50]....
        /*03d4*/ 	.word	0x00007b80
        /*03d8*/ 	.word	0x00000007
        /*03dc*/ 	.word	0x00000000
        /*03e0*/ 	.short	0x010a
        /*03e2*/ 	.byte	0x3f
	.zero		1


	//   ....[51]....
        /*03e4*/ 	.word	0x00007c10
        /*03e8*/ 	.word	0x00000006
        /*03ec*/ 	.word	0x00000000
        /*03f0*/ 	.short	0x010a
        /*03f2*/ 	.byte	0x3f
	.zero		1


	//   ....[52]....
        /*03f4*/ 	.word	0x00007ca0
        /*03f8*/ 	.word	0x00000009
        /*03fc*/ 	.word	0x00000000
        /*0400*/ 	.short	0x010a
        /*0402*/ 	.byte	0x3f
	.zero		1


	//   ....[53]....
        /*0404*/ 	.word	0x00007d30
        /*0408*/ 	.word	0x00000006
        /*040c*/ 	.word	0x00000000
        /*0410*/ 	.short	0x010a
        /*0412*/ 	.byte	0x3f
	.zero		1


	//   ....[54]....
        /*0414*/ 	.word	0x00007dc0
        /*0418*/ 	.word	0x00000009
        /*041c*/ 	.word	0x00000000
        /*0420*/ 	.short	0x010a
        /*0422*/ 	.byte	0x3f
	.zero		1


	//   ....[55]....
        /*0424*/ 	.word	0x00007e50
        /*0428*/ 	.word	0x00000006
        /*042c*/ 	.word	0x00000000
        /*0430*/ 	.short	0x010a
        /*0432*/ 	.byte	0x3f
	.zero		1


	//   ....[56]....
        /*0434*/ 	.word	0x00007ee0
        /*0438*/ 	.word	0x00000009
        /*043c*/ 	.word	0x00000000
        /*0440*/ 	.short	0x010a
        /*0442*/ 	.byte	0x3f
	.zero		1


	//   ....[57]....
        /*0444*/ 	.word	0x00007f70
        /*0448*/ 	.word	0x00000006
        /*044c*/ 	.word	0x00000000
        /*0450*/ 	.short	0x010a
        /*0452*/ 	.byte	0x3f
	.zero		1


	//   ....[58]....
        /*0454*/ 	.word	0x00008000
        /*0458*/ 	.word	0x00000009
        /*045c*/ 	.word	0x00000000
        /*0460*/ 	.short	0x010a
        /*0462*/ 	.byte	0x3f
	.zero		1


	//   ....[59]....
        /*0464*/ 	.word	0x00008090
        /*0468*/ 	.word	0x00000006
        /*046c*/ 	.word	0x00000000
        /*0470*/ 	.short	0x010a
        /*0472*/ 	.byte	0x3f
	.zero		1


	//   ....[60]....
        /*0474*/ 	.word	0x00008120
        /*0478*/ 	.word	0x00000009
        /*047c*/ 	.word	0x00000000
        /*0480*/ 	.short	0x010a
        /*0482*/ 	.byte	0x3f
	.zero		1


	//   ....[61]....
        /*0484*/ 	.word	0x000081b0
        /*0488*/ 	.word	0x00000006
        /*048c*/ 	.word	0x00000000
        /*0490*/ 	.short	0x010a
        /*0492*/ 	.byte	0x3f
	.zero		1


	//   ....[62]....
        /*0494*/ 	.word	0x00008240
        /*0498*/ 	.word	0x00000003
        /*049c*/ 	.word	0x00000000
        /*04a0*/ 	.short	0x010a
        /*04a2*/ 	.byte	0x3f
	.zero		1


	//   ....[63]....
        /*04a4*/ 	.word	0x000082b0
        /*04a8*/ 	.word	0x00000000
        /*04ac*/ 	.word	0x00000000
        /*04b0*/ 	.short	0x010a
        /*04b2*/ 	.byte	0x3f
	.zero		1


	//   ....[64]....
        /*04b4*/ 	.word	0x00008370
        /*04b8*/ 	.word	0x00000003
        /*04bc*/ 	.word	0x00000000
        /*04c0*/ 	.short	0x010a
        /*04c2*/ 	.byte	0x3f
	.zero		1


	//   ....[65]....
        /*04c4*/ 	.word	0x000083c0
        /*04c8*/ 	.word	0x00000003
        /*04cc*/ 	.word	0x00000000
        /*04d0*/ 	.short	0x010a
        /*04d2*/ 	.byte	0x3f
	.zero		1


	//   ....[66]....
        /*04d4*/ 	.word	0x00008410
        /*04d8*/ 	.word	0x0000000f
        /*04dc*/ 	.word	0x00000000
        /*04e0*/ 	.short	0x010a
        /*04e2*/ 	.byte	0x3f
	.zero		1


	//   ....[67]....
        /*04e4*/ 	.word	0x00008470
        /*04e8*/ 	.word	0x00000000
        /*04ec*/ 	.word	0x00000010
        /*04f0*/ 	.short	0x010a
        /*04f2*/ 	.byte	0x3f
	.zero		1


	//   ....[68]....
        /*04f4*/ 	.word	0x00008540
        /*04f8*/ 	.word	0x00000006
        /*04fc*/ 	.word	0x00000070
        /*0500*/ 	.short	0x010a
        /*0502*/ 	.byte	0x3f
	.zero		1


	//   ....[69]....
        /*0504*/ 	.word	0x00008610
        /*0508*/ 	.word	0x00000005
        /*050c*/ 	.word	0x00000000
        /*0510*/ 	.short	0x010a
        /*0512*/ 	.byte	0x3f
	.zero		1


	//   ....[70]....
        /*0514*/ 	.word	0x00008660
        /*0518*/ 	.word	0x00000007
        /*051c*/ 	.word	0x00000000
        /*0520*/ 	.short	0x010a
        /*0522*/ 	.byte	0x3f
	.zero		1


	//   ....[71]....
        /*0524*/ 	.word	0x000086b0
        /*0528*/ 	.word	0x00000006
        /*052c*/ 	.word	0x00000000
        /*0530*/ 	.short	0x010a
        /*0532*/ 	.byte	0x3f
	.zero		1


	//   ....[72]....
        /*0534*/ 	.word	0x00008700
        /*0538*/ 	.word	0x00000009
        /*053c*/ 	.word	0x00000000
        /*0540*/ 	.short	0x010a
        /*0542*/ 	.byte	0x3f
	.zero		1


	//   ....[73]....
        /*0544*/ 	.word	0x00008750
        /*0548*/ 	.word	0x00000006
        /*054c*/ 	.word	0x00000000
        /*0550*/ 	.short	0x010a
        /*0552*/ 	.byte	0x3f
	.zero		1


	//   ....[74]....
        /*0554*/ 	.word	0x000087a0
        /*0558*/ 	.word	0x00000009
        /*055c*/ 	.word	0x00000000
        /*0560*/ 	.short	0x010a
        /*0562*/ 	.byte	0x3f
	.zero		1


	//   ....[75]....
        /*0564*/ 	.word	0x000087f0
        /*0568*/ 	.word	0x00000006
        /*056c*/ 	.word	0x00000000
        /*0570*/ 	.short	0x010a
        /*0572*/ 	.byte	0x3f
	.zero		1


	//   ....[76]....
        /*0574*/ 	.word	0x00008840
        /*0578*/ 	.word	0x00000009
        /*057c*/ 	.word	0x00000000
        /*0580*/ 	.short	0x010a
        /*0582*/ 	.byte	0x3f
	.zero		1


	//   ....[77]....
        /*0584*/ 	.word	0x00008890
        /*0588*/ 	.word	0x00000006
        /*058c*/ 	.word	0x00000000
        /*0590*/ 	.short	0x010a
        /*0592*/ 	.byte	0x3f
	.zero		1


	//   ....[78]....
        /*0594*/ 	.word	0x000088e0
        /*0598*/ 	.word	0x00000009
        /*059c*/ 	.word	0x00000000
        /*05a0*/ 	.short	0x010a
        /*05a2*/ 	.byte	0x3f
	.zero		1


	//   ....[79]....
        /*05a4*/ 	.word	0x00008930
        /*05a8*/ 	.word	0x00000006
        /*05ac*/ 	.word	0x00000000
        /*05b0*/ 	.short	0x010a
        /*05b2*/ 	.byte	0x3f
	.zero		1


	//   ....[80]....
        /*05b4*/ 	.word	0x00008980
        /*05b8*/ 	.word	0x00000009
        /*05bc*/ 	.word	0x00000000
        /*05c0*/ 	.short	0x010a
        /*05c2*/ 	.byte	0x3f
	.zero		1


	//   ....[81]....
        /*05c4*/ 	.word	0x000089d0
        /*05c8*/ 	.word	0x00000006
        /*05cc*/ 	.word	0x00000000
        /*05d0*/ 	.short	0x010a
        /*05d2*/ 	.byte	0x3f
	.zero		1


	//----- nvinfo : EIATTR_NUM_MBARRIERS
	.align		4
.L_36:
        /*05d4*/ 	.byte	0x03, 0x38
        /*05d6*/ 	.short	0x0022


	//----- nvinfo : EIATTR_EXIT_INSTR_OFFSETS
	.align		4
        /*05d8*/ 	.byte	0x04, 0x1c
        /*05da*/ 	.short	(.L_38 - .L_37)


	//   ....[0]....
.L_37:
        /*05dc*/ 	.word	0x00001320


	//   ....[1]....
        /*05e0*/ 	.word	0x00001380


	//   ....[2]....
        /*05e4*/ 	.word	0x00006aa0


	//   ....[3]....
        /*05e8*/ 	.word	0x00006ad0


	//   ....[4]....
        /*05ec*/ 	.word	0x00008290


	//----- nvinfo : EIATTR_MAX_THREADS
	.align		4
.L_38:
        /*05f0*/ 	.byte	0x04, 0x05
        /*05f2*/ 	.short	(.L_40 - .L_39)
.L_39:
        /*05f4*/ 	.word	0x00000180
        /*05f8*/ 	.word	0x00000001
        /*05fc*/ 	.word	0x00000001


	//----- nvinfo : EIATTR_CRS_STACK_SIZE
	.align		4
.L_40:
        /*0600*/ 	.byte	0x04, 0x1e
        /*0602*/ 	.short	(.L_42 - .L_41)
.L_41:
        /*0604*/ 	.word	0x00000000


	//----- nvinfo : EIATTR_CBANK_PARAM_SIZE
	.align		4
.L_42:
        /*0608*/ 	.byte	0x03, 0x19
        /*060a*/ 	.short	0x0470


	//----- nvinfo : EIATTR_PARAM_CBANK
	.align		4
        /*060c*/ 	.byte	0x04, 0x0a
        /*060e*/ 	.short	(.L_44 - .L_43)
	.align		4
.L_43:
        /*0610*/ 	.word	index@(.nv.constant0._ZN7cutlass13device_kernelINS_4gemm6kernel13GemmUniversalIN4cute5tupleIJiiiiEEENS1_10collective13CollectiveMmaINS1_39MainloopSm90TmaGmmaRmemAWarpSpecializedILi14ENS5_IJNS4_1CILi1EEESB_SB_EEENS1_32KernelTmaWarpSpecializedPingpongEEENS5_IJNSA_ILi64EEESF_NSA_ILi128EEEEEENS_12float_e5m2_tENS5_IJSB_llEEENS_12float_e4m3_tENS5_IJlSB_lEEENS4_8TiledMMAINS4_8MMA_AtomIJNS4_4SM904GMMA30MMA_64x64x32_F32E5M2E4M3_RS_TNILNSP_7ScaleInE1ELSR_1EEEEEENS4_6LayoutISC_NS5_IJNSA_ILi0EEESV_SV_EEEEENS5_IJNS4_10UnderscoreESY_SY_EEEEENS4_13SM90_TMA_LOADENS4_14ComposedLayoutINS4_7SwizzleILi2ELi4ELi3EEENS4_18smem_ptr_flag_bitsILi8EEENSU_INS5_IJSF_NSA_ILi8EEEEEENS5_IJSB_SF_EEEEEEENS4_9Copy_AtomIJNS4_39AutoVectorizingCopyWithAssumedAlignmentILi128EEESI_EEENS4_8identityES11_NS12_INS13_ILi3ELi4ELi3EEES16_NSU_INS5_IJS17_SG_EEENS5_IJSG_SB_EEEEEEEvS1G_EENS_8epilogue10collective6detail29Sm90TmaWarpSpecializedAdapterINS1O_15DefaultEpilogueISI_SL_SL_NS1N_6thread17LinearCombinationISI_Li1EffLNS1S_9ScaleType4KindE0ELNS_15FloatRoundStyleE2ESI_EENS1_15EpilogueDefaultEEEEEvvEEEEvNT_6ParamsE)
        /*0614*/ 	.short	0x0210
        /*0616*/ 	.short	0x0470


	//----- nvinfo : EIATTR_SW_WAR
	.align		4
.L_44:
        /*0618*/ 	.byte	0x04, 0x36
        /*061a*/ 	.short	(.L_46 - .L_45)
.L_45:
        /*061c*/ 	.word	0x00000008
.L_46:


//--------------------- .nv.callgraph             --------------------------
	.section	.nv.callgraph,"",@"SHT_CUDA_CALLGRAPH"
	.align	4
	.sectionentsize	8
	.align		4
        /*0000*/ 	.word	0x00000000
	.align		4
        /*0004*/ 	.word	0xffffffff
	.align		4
        /*0008*/ 	.word	index@(_ZN7cutlass13device_kernelINS_4gemm6kernel13GemmUniversalIN4cute5tupleIJiiiiEEENS1_10collective13CollectiveMmaINS1_39MainloopSm90TmaGmmaRmemAWarpSpecializedILi14ENS5_IJNS4_1CILi1EEESB_SB_EEENS1_32KernelTmaWarpSpecializedPingpongEEENS5_IJNSA_ILi64EEESF_NSA_ILi128EEEEEENS_12float_e5m2_tENS5_IJSB_llEEENS_12float_e4m3_tENS5_IJlSB_lEEENS4_8TiledMMAINS4_8MMA_AtomIJNS4_4SM904GMMA30MMA_64x64x32_F32E5M2E4M3_RS_TNILNSP_7ScaleInE1ELSR_1EEEEEENS4_6LayoutISC_NS5_IJNSA_ILi0EEESV_SV_EEEEENS5_IJNS4_10UnderscoreESY_SY_EEEEENS4_13SM90_TMA_LOADENS4_14ComposedLayoutINS4_7SwizzleILi2ELi4ELi3EEENS4_18smem_ptr_flag_bitsILi8EEENSU_INS5_IJSF_NSA_ILi8EEEEEENS5_IJSB_SF_EEEEEEENS4_9Copy_AtomIJNS4_39AutoVectorizingCopyWithAssumedAlignmentILi128EEESI_EEENS4_8identityES11_NS12_INS13_ILi3ELi4ELi3EEES16_NSU_INS5_IJS17_SG_EEENS5_IJSG_SB_EEEEEEEvS1G_EENS_8epilogue10collective6detail29Sm90TmaWarpSpecializedAdapterINS1O_15DefaultEpilogueISI_SL_SL_NS1N_6thread17LinearCombinationISI_Li1EffLNS1S_9ScaleType4KindE0ELNS_15FloatRoundStyleE2ESI_EENS1_15EpilogueDefaultEEEEEvvEEEEvNT_6ParamsE)
	.align		4
        /*000c*/ 	.word	index@(__assertfail)
	.align		4
        /*0010*/ 	.word	0x00000000
	.align		4
        /*0014*/ 	.word	0xfffffffe
	.align		4
        /*0018*/ 	.word	0x00000000
	.align		4
        /*001c*/ 	.word	0xfffffffd
	.align		4
        /*0020*/ 	.word	0x00000000
	.align		4
        /*0024*/ 	.word	0xfffffffc


//--------------------- .nv.constant4             --------------------------
	.section	.nv.constant4,"a",@progbits
	.align	8
	.align		8
.nv.constant4:
        /*0000*/ 	.dword	__assertfail
	.align		8
        /*0008*/ 	.dword	__unnamed_1
	.align		8
        /*0010*/ 	.dword	__unnamed_2
	.align		8
        /*0018*/ 	.dword	_ZN40_INTERNAL_64eba13d_4_k_cu_15444941_192894cuda3std3__45__cpo5beginE
	.align		8
        /*0020*/ 	.dword	_ZN40_INTERNAL_64eba13d_4_k_cu_15444941_192894cuda3std3__45__cpo3endE
	.align		8
        /*0028*/ 	.dword	_ZN40_INTERNAL_64eba13d_4_k_cu_15444941_192894cuda3std3__45__cpo6cbeginE
	.align		8
        /*0030*/ 	.dword	_ZN40_INTERNAL_64eba13d_4_k_cu_15444941_192894cuda3std3__45__cpo4cendE
	.align		8
        /*0038*/ 	.dword	_ZN40_INTERNAL_64eba13d_4_k_cu_15444941_192894cuda3std3__442_GLOBAL__N__64eba13d_4_k_cu_15444941_192896ignoreE
	.align		8
        /*0040*/ 	.dword	_ZN40_INTERNAL_64eba13d_4_k_cu_15444941_192894cuda3std3__419piecewise_constructE
	.align		8
        /*0048*/ 	.dword	_ZN40_INTERNAL_64eba13d_4_k_cu_15444941_192894cuda3std3__48in_placeE
	.align		8
        /*0050*/ 	.dword	_ZN40_INTERNAL_64eba13d_4_k_cu_15444941_192894cuda3std6ranges3__45__cpo4swapE
	.align		8
        /*0058*/ 	.dword	_ZN40_INTERNAL_64eba13d_4_k_cu_15444941_192894cuda3std6ranges3__45__cpo9iter_moveE
	.align		8
        /*0060*/ 	.dword	_ZN40_INTERNAL_64eba13d_4_k_cu_15444941_192894cute7productE
	.align		8
        /*0068*/ 	.dword	_ZN40_INTERNAL_64eba13d_4_k_cu_15444941_192894cute1_E
	.align		8
        /*0070*/ 	.dword	$str$24
	.align		8
        /*0078*/ 	.dword	$str$25


//--------------------- .text._ZN7cutlass13device_kernelINS_4gemm6kernel13GemmUniversalIN4cute5tupleIJiiiiEEENS1_10collective13CollectiveMmaINS1_39MainloopSm90TmaGmmaRmemAWarpSpecializedILi14ENS5_IJNS4_1CILi1EEESB_SB_EEENS1_32KernelTmaWarpSpecializedPingpongEEENS5_IJNSA_ILi64EEESF_NSA_ILi128EEEEEENS_12float_e5m2_tENS5_IJSB_llEEENS_12float_e4m3_tENS5_IJlSB_lEEENS4_8TiledMMAINS4_8MMA_AtomIJNS4_4SM904GMMA30MMA_64x64x32_F32E5M2E4M3_RS_TNILNSP_7ScaleInE1ELSR_1EEEEEENS4_6LayoutISC_NS5_IJNSA_ILi0EEESV_SV_EEEEENS5_IJNS4_10UnderscoreESY_SY_EEEEENS4_13SM90_TMA_LOADENS4_14ComposedLayoutINS4_7SwizzleILi2ELi4ELi3EEENS4_18smem_ptr_flag_bitsILi8EEENSU_INS5_IJSF_NSA_ILi8EEEEEENS5_IJSB_SF_EEEEEEENS4_9Copy_AtomIJNS4_39AutoVectorizingCopyWithAssumedAlignmentILi128EEESI_EEENS4_8identityES11_NS12_INS13_ILi3ELi4ELi3EEES16_NSU_INS5_IJS17_SG_EEENS5_IJSG_SB_EEEEEEEvS1G_EENS_8epilogue10collective6detail29Sm90TmaWarpSpecializedAdapterINS1O_15DefaultEpilogueISI_SL_SL_NS1N_6thread17LinearCombinationISI_Li1EffLNS1S_9ScaleType4KindE0ELNS_15FloatRoundStyleE2ESI_EENS1_15EpilogueDefaultEEEEEvvEEEEvNT_6ParamsE --------------------------
	.section	.text._ZN7cutlass13device_kernelINS_4gemm6kernel13GemmUniversalIN4cute5tupleIJiiiiEEENS1_10collective13CollectiveMmaINS1_39MainloopSm90TmaGmmaRmemAWarpSpecializedILi14ENS5_IJNS4_1CILi1EEESB_SB_EEENS1_32KernelTmaWarpSpecializedPingpongEEENS5_IJNSA_ILi64EEESF_NSA_ILi128EEEEEENS_12float_e5m2_tENS5_IJSB_llEEENS_12float_e4m3_tENS5_IJlSB_lEEENS4_8TiledMMAINS4_8MMA_AtomIJNS4_4SM904GMMA30MMA_64x64x32_F32E5M2E4M3_RS_TNILNSP_7ScaleInE1ELSR_1EEEEEENS4_6LayoutISC_NS5_IJNSA_ILi0EEESV_SV_EEEEENS5_IJNS4_10UnderscoreESY_SY_EEEEENS4_13SM90_TMA_LOADENS4_14ComposedLayoutINS4_7SwizzleILi2ELi4ELi3EEENS4_18smem_ptr_flag_bitsILi8EEENSU_INS5_IJSF_NSA_ILi8EEEEEENS5_IJSB_SF_EEEEEEENS4_9Copy_AtomIJNS4_39AutoVectorizingCopyWithAssumedAlignmentILi128EEESI_EEENS4_8identityES11_NS12_INS13_ILi3ELi4ELi3EEES16_NSU_INS5_IJS17_SG_EEENS5_IJSG_SB_EEEEEEEvS1G_EENS_8epilogue10collective6detail29Sm90TmaWarpSpecializedAdapterINS1O_15DefaultEpilogueISI_SL_SL_NS1N_6thread17LinearCombinationISI_Li1EffLNS1S_9ScaleType4KindE0ELNS_15FloatRoundStyleE2ESI_EENS1_15EpilogueDefaultEEEEEvvEEEEvNT_6ParamsE,"ax",@progbits
	.align	128
.text._ZN7cutlass13device_kernelINS_4gemm6kernel13GemmUniversalIN4cute5tupleIJiiiiEEENS1_10collective13CollectiveMmaINS1_39MainloopSm90TmaGmmaRmemAWarpSpecializedILi14ENS5_IJNS4_1CILi1EEESB_SB_EEENS1_32KernelTmaWarpSpecializedPingpongEEENS5_IJNSA_ILi64EEESF_NSA_ILi128EEEEEENS_12float_e5m2_tENS5_IJSB_llEEENS_12float_e4m3_tENS5_IJlSB_lEEENS4_8TiledMMAINS4_8MMA_AtomIJNS4_4SM904GMMA30MMA_64x64x32_F32E5M2E4M3_RS_TNILNSP_7ScaleInE1ELSR_1EEEEEENS4_6LayoutISC_NS5_IJNSA_ILi0EEESV_SV_EEEEENS5_IJNS4_10UnderscoreESY_SY_EEEEENS4_13SM90_TMA_LOADENS4_14ComposedLayoutINS4_7SwizzleILi2ELi4ELi3EEENS4_18smem_ptr_flag_bitsILi8EEENSU_INS5_IJSF_NSA_ILi8EEEEEENS5_IJSB_SF_EEEEEEENS4_9Copy_AtomIJNS4_39AutoVectorizingCopyWithAssumedAlignmentILi128EEESI_EEENS4_8identityES11_NS12_INS13_ILi3ELi4ELi3EEES16_NSU_INS5_IJS17_SG_EEENS5_IJSG_SB_EEEEEEEvS1G_EENS_8epilogue10collective6detail29Sm90TmaWarpSpecializedAdapterINS1O_15DefaultEpilogueISI_SL_SL_NS1N_6thread17LinearCombinationISI_Li1EffLNS1S_9ScaleType4KindE0ELNS_15FloatRoundStyleE2ESI_EENS1_15EpilogueDefaultEEEEEvvEEEEvNT_6ParamsE:
        .type           _ZN7cutlass13device_kernelINS_4gemm6kernel13GemmUniversalIN4cute5tupleIJiiiiEEENS1_10collective13CollectiveMmaINS1_39MainloopSm90TmaGmmaRmemAWarpSpecializedILi14ENS5_IJNS4_1CILi1EEESB_SB_EEENS1_32KernelTmaWarpSpecializedPingpongEEENS5_IJNSA_ILi64EEESF_NSA_ILi128EEEEEENS_12float_e5m2_tENS5_IJSB_llEEENS_12float_e4m3_tENS5_IJlSB_lEEENS4_8TiledMMAINS4_8MMA_AtomIJNS4_4SM904GMMA30MMA_64x64x32_F32E5M2E4M3_RS_TNILNSP_7ScaleInE1ELSR_1EEEEEENS4_6LayoutISC_NS5_IJNSA_ILi0EEESV_SV_EEEEENS5_IJNS4_10UnderscoreESY_SY_EEEEENS4_13SM90_TMA_LOADENS4_14ComposedLayoutINS4_7SwizzleILi2ELi4ELi3EEENS4_18smem_ptr_flag_bitsILi8EEENSU_INS5_IJSF_NSA_ILi8EEEEEENS5_IJSB_SF_EEEEEEENS4_9Copy_AtomIJNS4_39AutoVectorizingCopyWithAssumedAlignmentILi128EEESI_EEENS4_8identityES11_NS12_INS13_ILi3ELi4ELi3EEES16_NSU_INS5_IJS17_SG_EEENS5_IJSG_SB_EEEEEEEvS1G_EENS_8epilogue10collective6detail29Sm90TmaWarpSpecializedAdapterINS1O_15DefaultEpilogueISI_SL_SL_NS1N_6thread17LinearCombinationISI_Li1EffLNS1S_9ScaleType4KindE0ELNS_15FloatRoundStyleE2ESI_EENS1_15EpilogueDefaultEEEEEvvEEEEvNT_6ParamsE,@function
        .size           _ZN7cutlass13device_kernelINS_4gemm6kernel13GemmUniversalIN4cute5tupleIJiiiiEEENS1_10collective13CollectiveMmaINS1_39MainloopSm90TmaGmmaRmemAWarpSpecializedILi14ENS5_IJNS4_1CILi1EEESB_SB_EEENS1_32KernelTmaWarpSpecializedPingpongEEENS5_IJNSA_ILi64EEESF_NSA_ILi128EEEEEENS_12float_e5m2_tENS5_IJSB_llEEENS_12float_e4m3_tENS5_IJlSB_lEEENS4_8TiledMMAINS4_8MMA_AtomIJNS4_4SM904GMMA30MMA_64x64x32_F32E5M2E4M3_RS_TNILNSP_7ScaleInE1ELSR_1EEEEEENS4_6LayoutISC_NS5_IJNSA_ILi0EEESV_SV_EEEEENS5_IJNS4_10UnderscoreESY_SY_EEEEENS4_13SM90_TMA_LOADENS4_14ComposedLayoutINS4_7SwizzleILi2ELi4ELi3EEENS4_18smem_ptr_flag_bitsILi8EEENSU_INS5_IJSF_NSA_ILi8EEEEEENS5_IJSB_SF_EEEEEEENS4_9Copy_AtomIJNS4_39AutoVectorizingCopyWithAssumedAlignmentILi128EEESI_EEENS4_8identityES11_NS12_INS13_ILi3ELi4ELi3EEES16_NSU_INS5_IJS17_SG_EEENS5_IJSG_SB_EEEEEEEvS1G_EENS_8epilogue10collective6detail29Sm90TmaWarpSpecializedAdapterINS1O_15DefaultEpilogueISI_SL_SL_NS1N_6thread17LinearCombinationISI_Li1EffLNS1S_9ScaleType4KindE0ELNS_15FloatRoundStyleE2ESI_EENS1_15EpilogueDefaultEEEEEvvEEEEvNT_6ParamsE,(.L_x_173 - _ZN7cutlass13device_kernelINS_4gemm6kernel13GemmUniversalIN4cute5tupleIJiiiiEEENS1_10collective13CollectiveMmaINS1_39MainloopSm90TmaGmmaRmemAWarpSpecializedILi14ENS5_IJNS4_1CILi1EEESB_SB_EEENS1_32KernelTmaWarpSpecializedPingpongEEENS5_IJNSA_ILi64EEESF_NSA_ILi128EEEEEENS_12float_e5m2_tENS5_IJSB_llEEENS_12float_e4m3_tENS5_IJlSB_lEEENS4_8TiledMMAINS4_8MMA_AtomIJNS4_4SM904GMMA30MMA_64x64x32_F32E5M2E4M3_RS_TNILNSP_7ScaleInE1ELSR_1EEEEEENS4_6LayoutISC_NS5_IJNSA_ILi0EEESV_SV_EEEEENS5_IJNS4_10UnderscoreESY_SY_EEEEENS4_13SM90_TMA_LOADENS4_14ComposedLayoutINS4_7SwizzleILi2ELi4ELi3EEENS4_18smem_ptr_flag_bitsILi8EEENSU_INS5_IJSF_NSA_ILi8EEEEEENS5_IJSB_SF_EEEEEEENS4_9Copy_AtomIJNS4_39AutoVectorizingCopyWithAssumedAlignmentILi128EEESI_EEENS4_8identityES11_NS12_INS13_ILi3ELi4ELi3EEES16_NSU_INS5_IJS17_SG_EEENS5_IJSG_SB_EEEEEEEvS1G_EENS_8epilogue10collective6detail29Sm90TmaWarpSpecializedAdapterINS1O_15DefaultEpilogueISI_SL_SL_NS1N_6thread17LinearCombinationISI_Li1EffLNS1S_9ScaleType4KindE0ELNS_15FloatRoundStyleE2ESI_EENS1_15EpilogueDefaultEEEEEvvEEEEvNT_6ParamsE)
        .other          _ZN7cutlass13device_kernelINS_4gemm6kernel13GemmUniversalIN4cute5tupleIJiiiiEEENS1_10collective13CollectiveMmaINS1_39MainloopSm90TmaGmmaRmemAWarpSpecializedILi14ENS5_IJNS4_1CILi1EEESB_SB_EEENS1_32KernelTmaWarpSpecializedPingpongEEENS5_IJNSA_ILi64EEESF_NSA_ILi128EEEEEENS_12float_e5m2_tENS5_IJSB_llEEENS_12float_e4m3_tENS5_IJlSB_lEEENS4_8TiledMMAINS4_8MMA_AtomIJNS4_4SM904GMMA30MMA_64x64x32_F32E5M2E4M3_RS_TNILNSP_7ScaleInE1ELSR_1EEEEEENS4_6LayoutISC_NS5_IJNSA_ILi0EEESV_SV_EEEEENS5_IJNS4_10UnderscoreESY_SY_EEEEENS4_13SM90_TMA_LOADENS4_14ComposedLayoutINS4_7SwizzleILi2ELi4ELi3EEENS4_18smem_ptr_flag_bitsILi8EEENSU_INS5_IJSF_NSA_ILi8EEEEEENS5_IJSB_SF_EEEEEEENS4_9Copy_AtomIJNS4_39AutoVectorizingCopyWithAssumedAlignmentILi128EEESI_EEENS4_8identityES11_NS12_INS13_ILi3ELi4ELi3EEES16_NSU_INS5_IJS17_SG_EEENS5_IJSG_SB_EEEEEEEvS1G_EENS_8epilogue10collective6detail29Sm90TmaWarpSpecializedAdapterINS1O_15DefaultEpilogueISI_SL_SL_NS1N_6thread17LinearCombinationISI_Li1EffLNS1S_9ScaleType4KindE0ELNS_15FloatRoundStyleE2ESI_EENS1_15EpilogueDefaultEEEEEvvEEEEvNT_6ParamsE,@"STO_CUDA_ENTRY STV_DEFAULT"
_ZN7cutlass13device_kernelINS_4gemm6kernel13GemmUniversalIN4cute5tupleIJiiiiEEENS1_10collective13CollectiveMmaINS1_39MainloopSm90TmaGmmaRmemAWarpSpecializedILi14ENS5_IJNS4_1CILi1EEESB_SB_EEENS1_32KernelTmaWarpSpecializedPingpongEEENS5_IJNSA_ILi64EEESF_NSA_ILi128EEEEEENS_12float_e5m2_tENS5_IJSB_llEEENS_12float_e4m3_tENS5_IJlSB_lEEENS4_8TiledMMAINS4_8MMA_AtomIJNS4_4SM904GMMA30MMA_64x64x32_F32E5M2E4M3_RS_TNILNSP_7ScaleInE1ELSR_1EEEEEENS4_6LayoutISC_NS5_IJNSA_ILi0EEESV_SV_EEEEENS5_IJNS4_10UnderscoreESY_SY_EEEEENS4_13SM90_TMA_LOADENS4_14ComposedLayoutINS4_7SwizzleILi2ELi4ELi3EEENS4_18smem_ptr_flag_bitsILi8EEENSU_INS5_IJSF_NSA_ILi8EEEEEENS5_IJSB_SF_EEEEEEENS4_9Copy_AtomIJNS4_39AutoVectorizingCopyWithAssumedAlignmentILi128EEESI_EEENS4_8identityES11_NS12_INS13_ILi3ELi4ELi3EEES16_NSU_INS5_IJS17_SG_EEENS5_IJSG_SB_EEEEEEEvS1G_EENS_8epilogue10collective6detail29Sm90TmaWarpSpecializedAdapterINS1O_15DefaultEpilogueISI_SL_SL_NS1N_6thread17LinearCombinationISI_Li1EffLNS1S_9ScaleType4KindE0ELNS_15FloatRoundStyleE2ESI_EENS1_15EpilogueDefaultEEEEEvvEEEEvNT_6ParamsE:
[----:B------:R-:W0:Y:S01]  /*0000*/  LDC R1, c[0x0][0x28] ;  /* 0x00000a00ff017b82 */ /* 0x000e220000000800 */
[----:B------:R-:W1:Y:S01]  /*0010*/  S2R R0, SR_TID.X ;  /* 0x0000000000007919 */ /* 0x000e620000002100 */
[----:B------:R-:W-:Y:S01]  /*0020*/  ELECT P0, URZ, PT ;  /* 0x00000000003f782f */ /* 0x000fe20003800000 */
[----:B------:R-:W-:Y:S01]  /*0030*/  BSSY B0, `(.L_x_0) ;  /* 0x0000014000007945 */ /* 0x000fe20003800000 */
[----:B-1----:R-:W-:-:S05]  /*0040*/  SHF.R.U32.HI R2, RZ, 0x5, R0 ;  /* 0x00000005ff027819 */ /* 0x002fca0000011600 */
[----:B------:R-:W1:Y:S02]  /*0050*/  SHFL.IDX PT, R3, R2, RZ, 0x1f ;  /* 0x00001fff02037589 */ /* 0x000e6400000e0000 */
[----:B-1----:R-:W-:Y:S02]  /*0060*/  R2UR UR4, R3 ;  /* 0x00000000030472ca */ /* 0x002fe400000e0000 */
[----:B------:R-:W-:-:S05]  /*0070*/  SHF.R.U32.HI R3, RZ, 0x7, R0 ;  /* 0x00000007ff037819 */ /* 0x000fca0000011600 */
[----:B------:R1:W2:Y:S06]  /*0080*/  SHFL.IDX PT, R4, R3, RZ, 0x1f ;  /* 0x00001fff03047589 */ /* 0x0002ac00000e0000 */
[----:B------:R-:W-:Y:S02]  /*0090*/  USHF.R.S32.HI UR5, URZ, 0x1f, UR4 ;  /* 0x0000001f3f057899 */ /* 0x000fe40008011404 */
[----:B------:R-:W-:Y:S02]  /*00a0*/  ISETP.NE.OR P0, PT, RZ, UR4, !P0 ;  /* 0x00000004ff007c0c */ /* 0x000fe4000c705670 */
[----:B------:R-:W-:-:S04]  /*00b0*/  ULEA.HI UR5, UR5, UR4, URZ, 0x2 ;  /* 0x0000000405057291 */ /* 0x000fc8000f8f103f */
[----:B------:R-:W-:-:S04]  /*00c0*/  ULOP3.LUT UR5, UR5, 0xfffffffc, URZ, 0xc0, !UPT ;  /* 0xfffffffc05057892 */ /* 0x000fc8000f8ec03f */
[----:B------:R-:W-:-:S03]  /*00d0*/  UIADD3 UR4, UR4, -UR5, URZ ;  /* 0x8000000504047290 */ /* 0x000fc6000fffe03f */
[----:B01----:R-:W-:Y:S09]  /*00e0*/  @P0 BRA `(.L_x_1) ;  /* 0x0000000000200947 */ /* 0x003ff20003800000 */
[----:B------:R-:W-:Y:S02]  /*00f0*/  ULDC.64 UR6, c[0x0][0x198] ;  /* 0x0000660000067ab9 */ /* 0x000fe40000000a00 */
[----:B------:R-:W-:Y:S02]  /*0100*/  UIADD3 UR8, UP0, UR6, 0xf0, URZ ;  /* 0x000000f006087890 */ /* 0x000fe4000ff1e03f */
[----:B------:R-:W-:Y:S02]  /*0110*/  UIADD3 UR6, UP1, UR6, 0x1f0, URZ ;  /* 0x000001f006067890 */ /* 0x000fe4000ff3e03f */
[----:B------:R-:W-:Y:S02]  /*0120*/  UIADD3.X UR9, URZ, UR7, URZ, UP0, !UPT ;  /* 0x000000073f097290 */ /* 0x000fe400087fe43f */
[----:B------:R-:W-:-:S07]  /*0130*/  UIADD3.X UR7, URZ, UR7, URZ, UP1, !UPT ;  /* 0x000000073f077290 */ /* 0x000fce0008ffe43f */
[----:B------:R0:W-:Y:S02]  /*0140*/  UTMACCTL.PF [UR8] ;  /* 0x00000000080079b9 */ /* 0x0001e40008040000 */
[----:B------:R0:W-:Y:S02]  /*0150*/  UTMACCTL.PF [UR6] ;  /* 0x00000000060079b9 */ /* 0x0001e40008040000 */
[----:B0-----:R-:W-:Y:S01]  /*0160*/  NOP ;  /* 0x0000000000007918 */ /* 0x001fe20000000000 */
.L_x_1:
[----:B------:R-:W-:Y:S05]  /*0170*/  BSYNC B0 ;  /* 0x0000000000007941 */ /* 0x000fea0003800000 */
.L_x_0:
[----:B------:R-:W0:Y:S01]  /*0180*/  SHFL.IDX PT, R5, R2, RZ, 0x1f ;  /* 0x00001fff02057589 */ /* 0x000e2200000e0000 */
[----:B--2---:R-:W-:Y:S01]  /*0190*/  R2UR UR13, R4 ;  /* 0x00000000040d72ca */ /* 0x004fe200000e0000 */
[----:B------:R-:W-:-:S04]  /*01a0*/  UISETP.NE.AND UP0, UPT, UR4, 0x3, UPT ;  /* 0x000000030400788c */ /* 0x000fc8000bf05270 */
[----:B------:R-:W-:-:S08]  /*01b0*/  UISETP.EQ.OR UP0, UPT, UR4, URZ, !UP0 ;  /* 0x0000003f0400728c */ /* 0x000fd0000c702670 */
[----:B------:R-:W-:Y:S02]  /*01c0*/  UIADD3 UR12, UR13, -0x1, URZ ;  /* 0xffffffff0d0c7890 */ /* 0x000fe4000fffe03f */
[----:B------:R-:W-:Y:S02]  /*01d0*/  UISETP.EQ.AND UP0, UPT, UR13, URZ, UP0 ;  /* 0x0000003f0d00728c */ /* 0x000fe40008702270 */
[----:B------:R-:W-:Y:S02]  /*01e0*/  UISETP.GE.U32.AND UP1, UPT, UR12, 0x2, UPT ;  /* 0x000000020c00788c */ /* 0x000fe4000bf26070 */
[----:B------:R-:W-:Y:S01]  /*01f0*/  USEL UR42, URZ, 0x1, !UP0 ;  /* 0x000000013f2a7887 */ /* 0x000fe2000c000000 */
[----:B0-----:R-:W-:-:S03]  /*0200*/  ISETP.NE.AND P0, PT, R5, RZ, PT ;  /* 0x000000ff0500720c */ /* 0x001fc60003f05270 */
[----:B------:R-:W-:-:S10]  /*0210*/  USEL UR42, UR42, 0x2, UP1 ;  /* 0x000000022a2a7887 */ /* 0x000fd40008800000 */
[----:B------:R-:W-:Y:S05]  /*0220*/  @P0 BRA `(.L_x_2) ;  /* 0x0000000000b40947 */ /* 0x000fea0003800000 */
[----:B------:R-:W-:Y:S01]  /*0230*/  ELECT P0, URZ, PT ;  /* 0x00000000003f782f */ /* 0x000fe20003800000 */
[----:B------:R-:W-:-:S12]  /*0240*/  BSSY B0, `(.L_x_2) ;  /* 0x000002b000007945 */ /* 0x000fd80003800000 */
[----:B------:R-:W-:Y:S05]  /*0250*/  @!P0 BRA `(.L_x_3) ;  /* 0x0000000000a48947 */ /* 0x000fea0003800000 */
[----:B------:R-:W0:Y:S01]  /*0260*/  S2UR UR6, SR_CgaCtaId ;  /* 0x00000000000679c3 */ /* 0x000e220000008800 */
[----:B------:R-:W-:Y:S01]  /*0270*/  UMOV UR5, 0x400 ;  /* 0x0000040000057882 */ /* 0x000fe20000000000 */
[----:B------:R-:W-:Y:S01]  /*0280*/  UMOV UR7, 0x1 ;  /* 0x0000000100077882 */ /* 0x000fe20000000000 */
[----:B------:R-:W-:Y:S02]  /*0290*/  UMOV UR8, 0x80 ;  /* 0x0000008000087882 */ /* 0x000fe40000000000 */
[----:B------:R-:W-:-:S04]  /*02a0*/  UIADD3 UR8, -UR8, 0x100000, URZ ;  /* 0x0010000008087890 */ /* 0x000fc8000fffe13f */
[----:B------:R-:W-:Y:S02]  /*02b0*/  USHF.L.U32 UR9, UR8, 0xb, URZ ;  /* 0x0000000b08097899 */ /* 0x000fe4000800063f */
[----:B------:R-:W-:Y:S02]  /*02c0*/  USHF.L.U32 UR8, UR8, 0x1, URZ ;  /* 0x0000000108087899 */ /* 0x000fe4000800063f */
[----:B0-----:R-:W-:Y:S02]  /*02d0*/  ULEA UR5, UR6, UR5, 0x18 ;  /* 0x0000000506057291 */ /* 0x001fe4000f8ec03f */
[----:B------:R-:W-:-:S04]  /*02e0*/  UIADD3 UR6, -UR7, 0x100000, URZ ;  /* 0x0010000007067890 */ /* 0x000fc8000fffe13f */
[----:B------:R-:W-:Y:S02]  /*02f0*/  USHF.L.U32 UR7, UR6, 0xb, URZ ;  /* 0x0000000b06077899 */ /* 0x000fe4000800063f */
[----:B------:R-:W-:Y:S01]  /*0300*/  USHF.L.U32 UR6, UR6, 0x1, URZ ;  /* 0x0000000106067899 */ /* 0x000fe2000800063f */
[----:B------:R-:W0:Y:S11]  /*0310*/  FENCE.VIEW.ASYNC.S ;  /* 0x00000000000073c6 */ /* 0x000e360000000000 */
[----:B0-----:R0:W1:Y:S01]  /*0320*/  SYNCS.EXCH.64 URZ, [UR5], UR6 ;  /* 0x00000006053f75b2 */ /* 0x0010620008000100 */
[----:B------:R0:W2:Y:S01]  /*0330*/  SYNCS.EXCH.64 URZ, [UR5+0x70], UR8 ;  /* 0x00007008053f75b2 */ /* 0x0000a20008000100 */
[----:B------:R0:W3:Y:S01]  /*0340*/  SYNCS.EXCH.64 URZ, [UR5+0x8], UR6 ;  /* 0x00000806053f75b2 */ /* 0x0000e20008000100 */
[----:B------:R0:W4:Y:S01]  /*0350*/  SYNCS.EXCH.64 URZ, [UR5+0x78], UR8 ;  /* 0x00007808053f75b2 */ /* 0x0001220008000100 */
[----:B------:R0:W0:Y:S01]  /*0360*/  SYNCS.EXCH.64 URZ, [UR5+0x10], UR6 ;  /* 0x00001006053f75b2 */ /* 0x0000220008000100 */
        /* <DEDUP_REMOVED lines=23> */
[----:B-1234-:R-:W-:Y:S01]  /*04e0*/  NOP ;  /* 0x0000000000007918 */ /* 0x01efe20000000000 */
.L_x_3:
[----:B0-----:R-:W-:Y:S05]  /*04f0*/  BSYNC B0 ;  /* 0x0000000000007941 */ /* 0x001fea0003800000 */
.L_x_2:
[----:B------:R-:W0:Y:S01]  /*0500*/  SHFL.IDX PT, R5, R2, RZ, 0x1f ;  /* 0x00001fff02057589 */ /* 0x000e2200000e0000 */
[----:B------:R-:W-:Y:S01]  /*0510*/  ELECT P0, URZ, PT ;  /* 0x00000000003f782f */ /* 0x000fe20003800000 */
[----:B------:R-:W-:Y:S01]  /*0520*/  NOP ;  /* 0x0000000000007918 */ /* 0x000fe20000000000 */
[----:B------:R-:W-:Y:S01]  /*0530*/  ELECT P1, URZ, PT ;  /* 0x00000000003f782f */ /* 0x000fe20003820000 */
[----:B------:R-:W1:Y:S01]  /*0540*/  SHFL.IDX PT, R4, R2, RZ, 0x1f ;  /* 0x00001fff02047589 */ /* 0x000e6200000e0000 */
[----:B------:R-:W-:Y:S01]  /*0550*/  UMOV UR6, 0x20 ;  /* 0x0000002000067882 */ /* 0x000fe20000000000 */
[----:B------:R-:W-:Y:S01]  /*0560*/  UMOV UR9, 0x80 ;  /* 0x0000008000097882 */ /* 0x000fe20000000000 */
[----:B------:R-:W-:Y:S01]  /*0570*/  NOP ;  /* 0x0000000000007918 */ /* 0x000fe20000000000 */
[----:B------:R2:W3:Y:S01]  /*0580*/  SHFL.IDX PT, R12, R3, RZ, 0x1f ;  /* 0x00001fff030c7589 */ /* 0x0004e200000e0000 */
[----:B------:R-:W-:Y:S01]  /*0590*/  ULDC.64 UR36, c[0x0][0x208] ;  /* 0x0000820000247ab9 */ /* 0x000fe20000000a00 */
[----:B--2---:R-:W-:-:S04]  /*05a0*/  SHF.R.S32.HI R3, RZ, 0x1f, R0 ;  /* 0x0000001fff037819 */ /* 0x004fc80000011400 */
[----:B------:R-:W-:Y:S02]  /*05b0*/  LEA.HI R3, R3, R0, RZ, 0x7 ;  /* 0x0000000003037211 */ /* 0x000fe400078f38ff */
[----:B0-----:R-:W-:Y:S02]  /*05c0*/  ISETP.NE.OR P0, PT, R5, RZ, !P0 ;  /* 0x000000ff0500720c */ /* 0x001fe40004705670 */
[----:B------:R-:W-:Y:S02]  /*05d0*/  LOP3.LUT R3, R3, 0xffffff80, RZ, 0xc0, !PT ;  /* 0xffffff8003037812 */ /* 0x000fe400078ec0ff */
[----:B-1----:R-:W-:-:S03]  /*05e0*/  ISETP.NE.OR P1, PT, R4, RZ, !P1 ;  /* 0x000000ff0400720c */ /* 0x002fc60004f25670 */
[----:B------:R-:W-:-:S06]  /*05f0*/  IMAD.IADD R23, R0, 0x1, -R3 ;  /* 0x0000000100177824 */ /* 0x000fcc00078e0a03 */
[----:B------:R-:W-:-:S04]  /*0600*/  VOTEU.ALL UP0, P0 ;  /* 0x00000000003f7886 */ /* 0x000fc80000000000 */
[----:B------:R-:W-:Y:S01]  /*0610*/  VOTEU.ALL UP1, P1 ;  /* 0x00000000003f7886 */ /* 0x000fe20000820000 */
[----:B------:R-:W0:Y:S01]  /*0620*/  @!UP0 S2UR UR8, SR_CgaCtaId ;  /* 0x00000000000889c3 */ /* 0x000e220000008800 */
[----:B------:R-:W-:Y:S01]  /*0630*/  @!UP0 UMOV UR5, 0x400 ;  /* 0x0000040000058882 */ /* 0x000fe20000000000 */
[----:B------:R-:W-:-:S04]  /*0640*/  @!UP0 UIADD3 UR6, -UR6, 0x100000, URZ ;  /* 0x0010000006068890 */ /* 0x000fc8000fffe13f */
[----:B------:R-:W-:Y:S02]  /*0650*/  @!UP0 USHF.L.U32 UR7, UR6, 0xb, URZ ;  /* 0x0000000b06078899 */ /* 0x000fe4000800063f */
[----:B------:R-:W-:Y:S01]  /*0660*/  @!UP0 USHF.L.U32 UR6, UR6, 0x1, URZ ;  /* 0x0000000106068899 */ /* 0x000fe2000800063f */
[----:B------:R-:W-:Y:S01]  /*0670*/  @!UP1 UMOV UR10, 0x400 ;  /* 0x00000400000a9882 */ /* 0x000fe20000000000 */
[----:B------:R-:W-:Y:S01]  /*0680*/  VOTEU.ALL UP2, P1 ;  /* 0x00000000003f7886 */ /* 0x000fe20000840000 */
[----:B------:R-:W-:Y:S01]  /*0690*/  VOTEU.ALL UP3, P1 ;  /* 0x00000000003f7886 */ /* 0x000fe20000860000 */
[----:B------:R-:W-:Y:S01]  /*06a0*/  VOTEU.ALL UP4, P1 ;  /* 0x00000000003f7886 */ /* 0x000fe20000880000 */
[----:B------:R-:W1:Y:S01]  /*06b0*/  @!UP1 S2UR UR11, SR_CgaCtaId ;  /* 0x00000000000b99c3 */ /* 0x000e620000008800 */
[----:B------:R-:W-:Y:S01]  /*06c0*/  VOTEU.ALL UP5, P1 ;  /* 0x00000000003f7886 */ /* 0x000fe200008a0000 */
[----:B------:R-:W-:Y:S01]  /*06d0*/  ISETP.NE.AND P1, PT, RZ, UR13, PT ;  /* 0x0000000dff007c0c */ /* 0x000fe2000bf25270 */
[----:B0-----:R-:W-:-:S02]  /*06e0*/  @!UP0 ULEA UR5, UR8, UR5, 0x18 ;  /* 0x0000000508058291 */ /* 0x001fc4000f8ec03f */
[----:B------:R-:W-:-:S04]  /*06f0*/  @!UP1 UIADD3 UR8, -UR9, 0x100000, URZ ;  /* 0x0010000009089890 */ /* 0x000fc8000fffe13f */
[----:B------:R-:W-:Y:S02]  /*0700*/  @!UP1 USHF.L.U32 UR9, UR8, 0xb, URZ ;  /* 0x0000000b08099899 */ /* 0x000fe4000800063f */
[----:B------:R-:W-:Y:S01]  /*0710*/  @!UP1 USHF.L.U32 UR8, UR8, 0x1, URZ ;  /* 0x0000000108089899 */ /* 0x000fe2000800063f */
[----:B------:R-:W-:Y:S01]  /*0720*/  VOTEU.ALL UP0, P0 ;  /* 0x00000000003f7886 */ /* 0x000fe20000000000 */
[----:B-1----:R-:W-:Y:S01]  /*0730*/  @!UP1 ULEA UR10, UR11, UR10, 0x18 ;  /* 0x0000000a0b0a9291 */ /* 0x002fe2000f8ec03f */
[----:B------:R-:W-:Y:S01]  /*0740*/  VOTEU.ALL UP1, P0 ;  /* 0x00000000003f7886 */ /* 0x000fe20000020000 */
[----:B------:R-:W0:Y:S02]  /*0750*/  FENCE.VIEW.ASYNC.S ;  /* 0x00000000000073c6 */ /* 0x000e240000000000 */
[----:B0-----:R-:W0:Y:S02]  /*0760*/  @!UP0 SYNCS.EXCH.64 URZ, [UR5+0x110], UR6 ;  /* 0x00011006053f85b2 */ /* 0x001e240008000100 */
[----:B------:R1:W0:Y:S01]  /*0770*/  @!UP1 SYNCS.EXCH.64 URZ, [UR5+0x118], UR6 ;  /* 0x00011806053f95b2 */ /* 0x0002220008000100 */
[----:B------:R-:W-:Y:S01]  /*0780*/  NOP ;  /* 0x0000000000007918 */ /* 0x000fe20000000000 */
[----:B-1----:R-:W-:-:S02]  /*0790*/  ULDC.64 UR6, c[0x0][0x598] ;  /* 0x0001660000067ab9 */ /* 0x002fc40000000a00 */
[----:B------:R-:W-:Y:S02]  /*07a0*/  ISETP.NE.U32.AND P0, PT, RZ, UR6, PT ;  /* 0x00000006ff007c0c */ /* 0x000fe4000bf05070 */
[----:B------:R1:W0:Y:S02]  /*07b0*/  @!UP2 SYNCS.EXCH.64 URZ, [UR10+0xf0], UR8 ;  /* 0x0000f0080a3fa5b2 */ /* 0x0002240008000100 */
[----:B------:R-:W-:Y:S01]  /*07c0*/  ISETP.NE.AND.EX P0, PT, RZ, UR7, PT, P0 ;  /* 0x00000007ff007c0c */ /* 0x000fe2000bf05300 */
[----:B------:R1:W0:Y:S01]  /*07d0*/  @!UP3 SYNCS.EXCH.64 URZ, [UR10+0xf8], UR8 ;  /* 0x0000f8080a3fb5b2 */ /* 0x0002220008000100 */
[----:B------:R1:W0:Y:S01]  /*07e0*/  @!UP4 SYNCS.EXCH.64 URZ, [UR10+0x100], UR8 ;  /* 0x000100080a3fc5b2 */ /* 0x0002220008000100 */
[----:B------:R1:W0:Y:S01]  /*07f0*/  @!UP5 SYNCS.EXCH.64 URZ, [UR10+0x108], UR8 ;  /* 0x000108080a3fd5b2 */ /* 0x0002220008000100 */
[----:B------:R-:W-:Y:S01]  /*0800*/  NOP ;  /* 0x0000000000007918 */ /* 0x000fe20000000000 */
[----:B0-----:R-:W-:Y:S08]  /*0810*/  BAR.SYNC.DEFER_BLOCKING 0x0 ;  /* 0x0000000000007b1d */ /* 0x001ff00000010000 */
[----:B-1-3--:R-:W-:Y:S05]  /*0820*/  @!P0 BRA `(.L_x_4) ;  /* 0x00000000001c8947 */ /* 0x00afea0003800000 */
[----:B------:R-:W0:Y:S02]  /*0830*/  LDC.64 R2, c[0x0][0x598] ;  /* 0x00016600ff027b82 */ /* 0x000e240000000a00 */
[----:B0-----:R-:W2:Y:S02]  /*0840*/  LDG.E.64 R2, desc[UR36][R2.64] ;  /* 0x0000002402027981 */ /* 0x001ea4000c1e1b00 */
[----:B--2---:R-:W-:-:S04]  /*0850*/  ISETP.NE.U32.AND P0, PT, R2, RZ, PT ;  /* 0x000000ff0200720c */ /* 0x004fc80003f05070 */
[----:B------:R-:W-:-:S13]  /*0860*/  ISETP.NE.AND.EX P0, PT, R3, RZ, PT, P0 ;  /* 0x000000ff0300720c */ /* 0x000fda0003f05300 */
[----:B------:R-:W-:Y:S05]  /*0870*/  @!P0 BRA `(.L_x_4) ;  /* 0x0000000000088947 */ /* 0x000fea0003800000 */
[----:B------:R1:W5:Y:S01]  /*0880*/  LD.E R56, desc[UR36][R2.64] ;  /* 0x0000002402387980 */ /* 0x000362000c101900 */
[----:B------:R-:W-:Y:S05]  /*0890*/  BRA `(.L_x_5) ;  /* 0x0000000000247947 */ /* 0x000fea0003800000 */
.L_x_4:
[----:B------:R-:W-:Y:S02]  /*08a0*/  ULDC.64 UR6, c[0x0][0x588] ;  /* 0x0001620000067ab9 */ /* 0x000fe40000000a00 */
[----:B------:R-:W-:-:S04]  /*08b0*/  ISETP.NE.U32.AND P0, PT, RZ, UR6, PT ;  /* 0x00000006ff007c0c */ /* 0x000fc8000bf05070 */
[----:B------:R-:W-:-:S13]  /*08c0*/  ISETP.NE.AND.EX P0, PT, RZ, UR7, PT, P0 ;  /* 0x00000007ff007c0c */ /* 0x000fda000bf05300 */
[----:B------:R-:W-:Y:S05]  /*08d0*/  @!P0 BRA `(.L_x_6) ;  /* 0x00000000000c8947 */ /* 0x000fea0003800000 */
[----:B------:R-:W0:Y:S02]  /*08e0*/  LDC.64 R56, c[0x0][0x588] ;  /* 0x00016200ff387b82 */ /* 0x000e240000000a00 */
[----:B0-----:R0:W5:Y:S01]  /*08f0*/  LDG.E R56, desc[UR36][R56.64] ;  /* 0x0000002438387981 */ /* 0x001162000c1e1900 */
[----:B------:R-:W-:Y:S05]  /*0900*/  BRA `(.L_x_5) ;  /* 0x0000000000087947 */ /* 0x000fea0003800000 */
.L_x_6:
[----:B------:R-:W-:Y:S02]  /*0910*/  ULDC UR5, c[0x0][0x580] ;  /* 0x0001600000057ab9 */ /* 0x000fe40000000800 */
[----:B------:R-:W-:-:S07]  /*0920*/  IMAD.U32 R56, RZ, RZ, UR5 ;  /* 0x00000005ff387e24 */ /* 0x000fce000f8e00ff */
.L_x_5:
[----:B------:R-:W-:Y:S02]  /*0930*/  ULDC.64 UR6, c[0x0][0x5a0] ;  /* 0x0001680000067ab9 */ /* 0x000fe40000000a00 */
[----:B------:R-:W-:-:S04]  /*0940*/  ISETP.NE.U32.AND P0, PT, RZ, UR6, PT ;  /* 0x00000006ff007c0c */ /* 0x000fc8000bf05070 */
[----:B------:R-:W-:-:S13]  /*0950*/  ISETP.NE.AND.EX P0, PT, RZ, UR7, PT, P0 ;  /* 0x00000007ff007c0c */ /* 0x000fda000bf05300 */
[----:B------:R-:W-:Y:S05]  /*0960*/  @!P0 BRA `(.L_x_7) ;  /* 0x00000000001c8947 */ /* 0x000fea0003800000 */
[----:B-1----:R-:W1:Y:S02]  /*0970*/  LDC.64 R2, c[0x0][0x5a0] ;  /* 0x00016800ff027b82 */ /* 0x002e640000000a00 */
[----:B-1----:R-:W2:Y:S02]  /*0980*/  LDG.E.64 R2, desc[UR36][R2.64] ;  /* 0x0000002402027981 */ /* 0x002ea4000c1e1b00 */
[----:B--2---:R-:W-:-:S04]  /*0990*/  ISETP.NE.U32.AND P0, PT, R2, RZ, PT ;  /* 0x000000ff0200720c */ /* 0x004fc80003f05070 */
[----:B------:R-:W-:-:S13]  /*09a0*/  ISETP.NE.AND.EX P0, PT, R3, RZ, PT, P0 ;  /* 0x000000ff0300720c */ /* 0x000fda0003f05300 */
[----:B------:R-:W-:Y:S05]  /*09b0*/  @!P0 BRA `(.L_x_7) ;  /* 0x0000000000088947 */ /* 0x000fea0003800000 */
[----:B0-----:R2:W5:Y:S01]  /*09c0*/  LD.E R57, desc[UR36][R2.64] ;  /* 0x0000002402397980 */ /* 0x001562000c101900 */
[----:B------:R-:W-:Y:S05]  /*09d0*/  BRA `(.L_x_8) ;  /* 0x0000000000247947 */ /* 0x000fea0003800000 */
.L_x_7:
[----:B------:R-:W-:Y:S02]  /*09e0*/  ULDC.64 UR6, c[0x0][0x590] ;  /* 0x0001640000067ab9 */ /* 0x000fe40000000a00 */
[----:B------:R-:W-:-:S04]  /*09f0*/  ISETP.NE.U32.AND P0, PT, RZ, UR6, PT ;  /* 0x00000006ff007c0c */ /* 0x000fc8000bf05070 */
[----:B------:R-:W-:-:S13]  /*0a00*/  ISETP.NE.AND.EX P0, PT, RZ, UR7, PT, P0 ;  /* 0x00000007ff007c0c */ /* 0x000fda000bf05300 */
[----:B------:R-:W-:Y:S05]  /*0a10*/  @!P0 BRA `(.L_x_9) ;  /* 0x00000000000c8947 */ /* 0x000fea0003800000 */
[----:B-1----:R-:W0:Y:S02]  /*0a20*/  LDC.64 R2, c[0x0][0x590] ;  /* 0x00016400ff027b82 */ /* 0x002e240000000a00 */
[----:B0-----:R0:W5:Y:S01]  /*0a30*/  LDG.E R57, desc[UR36][R2.64] ;  /* 0x0000002402397981 */ /* 0x001162000c1e1900 */
[----:B------:R-:W-:Y:S05]  /*0a40*/  BRA `(.L_x_8) ;  /* 0x0000000000087947 */ /* 0x000fea0003800000 */
.L_x_9:
[----:B------:R-:W-:Y:S02]  /*0a50*/  ULDC UR5, c[0x0][0x584] ;  /* 0x0001610000057ab9 */ /* 0x000fe40000000800 */
[----:B0-----:R-:W-:-:S07]  /*0a60*/  IMAD.U32 R57, RZ, RZ, UR5 ;  /* 0x00000005ff397e24 */ /* 0x001fce000f8e00ff */
.L_x_8:
[----:B012---:R-:W0:Y:S01]  /*0a70*/  LDC R2, c[0x0][0x65c] ;  /* 0x00019700ff027b82 */ /* 0x007e220000000800 */
[----:B------:R-:W1:Y:S01]  /*0a80*/  S2R R13, SR_CTAID.Y ;  /* 0x00000000000d7919 */ /* 0x000e620000002600 */
[----:B------:R-:W-:Y:S01]  /*0a90*/  UISETP.NE.AND UP0, UPT, UR13, 0x2, UPT ;  /* 0x000000020d00788c */ /* 0x000fe2000bf05270 */
[----:B------:R-:W-:Y:S01]  /*0aa0*/  IMAD.MOV.U32 R5, RZ, RZ, RZ ;  /* 0x000000ffff057224 */ /* 0x000fe200078e00ff */
[----:B------:R-:W-:Y:S01]  /*0ab0*/  ULDC UR5, c[0x0][0x28c] ;  /* 0x0000a30000057ab9 */ /* 0x000fe20000000800 */
[----:B------:R-:W2:Y:S01]  /*0ac0*/  S2R R4, SR_CTAID.X ;  /* 0x0000000000047919 */ /* 0x000ea20000002500 */
[----:B------:R-:W-:Y:S02]  /*0ad0*/  UIADD3 UR5, UR5, 0x7f, URZ ;  /* 0x0000007f05057890 */ /* 0x000fe4000fffe03f */
[----:B------:R-:W-:Y:S01]  /*0ae0*/  PLOP3.LUT P0, PT, PT, PT, UP0, 0x80, 0x0 ;  /* 0x000000000000781c */ /* 0x000fe20003f0f008 */
[----:B------:R-:W-:Y:S01]  /*0af0*/  UMOV UR41, URZ ;  /* 0x0000003f00297c82 */ /* 0x000fe20008000000 */
[----:B------:R-:W-:Y:S01]  /*0b00*/  USHF.R.S32.HI UR8, URZ, 0x1f, UR5 ;  /* 0x0000001f3f087899 */ /* 0x000fe20008011405 */
[----:B------:R-:W-:Y:S01]  /*0b10*/  UMOV UR40, URZ ;  /* 0x0000003f00287c82 */ /* 0x000fe20008000000 */
[----:B------:R-:W-:-:S02]  /*0b20*/  ULDC.64 UR10, c[0x0][0x650] ;  /* 0x00019400000a7ab9 */ /* 0x000fc40000000a00 */
[----:B------:R-:W-:-:S04]  /*0b30*/  ULEA.HI UR8, UR8, UR5, URZ, 0x7 ;  /* 0x0000000508087291 */ /* 0x000fc8000f8f383f */
[----:B------:R-:W-:Y:S01]  /*0b40*/  USHF.R.S32.HI UR43, URZ, 0x7, UR8 ;  /* 0x000000073f2b7899 */ /* 0x000fe20008011408 */
[----:B0-----:R-:W-:-:S04]  /*0b50*/  ISETP.NE.AND P2, PT, R2, 0x1, PT ;  /* 0x000000010200780c */ /* 0x001fc80003f45270 */
[----:B------:R-:W-:-:S09]  /*0b60*/  P2R R3, PR, RZ, 0x4 ;  /* 0x00000004ff037803 */ /* 0x000fd20000000000 */
[----:B------:R-:W2:Y:S01]  /*0b70*/  @P2 LDC R17, c[0x0][0x10] ;  /* 0x00000400ff112b82 */ /* 0x000ea20000000800 */
[----:B-1----:R-:W-:Y:S02]  /*0b80*/  @P2 IMAD.MOV.U32 R6, RZ, RZ, R13 ;  /* 0x000000ffff062224 */ /* 0x002fe400078e000d */
[----:B------:R-:W-:-:S05]  /*0b90*/  @P2 IMAD.MOV.U32 R7, RZ, RZ, RZ ;  /* 0x000000ffff072224 */ /* 0x000fca00078e00ff */
[----:B------:R-:W0:Y:S01]  /*0ba0*/  @!P2 LDC R3, c[0x0][0xc] ;  /* 0x00000300ff03ab82 */ /* 0x000e220000000800 */
[----:B------:R-:W-:Y:S01]  /*0bb0*/  ULDC UR6, c[0x0][0xc] ;  /* 0x0000030000067ab9 */ /* 0x000fe20000000800 */
[----:B------:R-:W-:Y:S01]  /*0bc0*/  ULDC UR7, c[0x0][0x10] ;  /* 0x0000040000077ab9 */ /* 0x000fe20000000800 */
[----:B------:R-:W-:Y:S01]  /*0bd0*/  ULDC UR5, c[0x0][0x14] ;  /* 0x0000050000057ab9 */ /* 0x000fe20000000800 */
[----:B------:R-:W-:-:S04]  /*0be0*/  UIMAD.WIDE.U32 UR6, UR6, UR7, URZ ;  /* 0x00000007060672a5 */ /* 0x000fc8000f8e003f */
[----:B------:R-:W-:Y:S02]  /*0bf0*/  UIMAD.WIDE.U32 UR38, UR6, UR5, URZ ;  /* 0x00000005062672a5 */ /* 0x000fe4000f8e003f */
[----:B------:R-:W-:-:S04]  /*0c00*/  UIMAD UR44, UR7, UR5, URZ ;  /* 0x00000005072c72a4 */ /* 0x000fc8000f8e023f */
[----:B------:R-:W-:Y:S01]  /*0c10*/  UIADD3 UR44, UR39, UR44, URZ ;  /* 0x0000002c272c7290 */ /* 0x000fe2000fffe03f */
[----:B--2---:R-:W-:-:S04]  /*0c20*/  @P2 IMAD.WIDE.U32 R16, R4, R17, R6 ;  /* 0x0000001104102225 */ /* 0x004fc800078e0006 */
[----:B0-----:R-:W-:-:S04]  /*0c30*/  @!P2 IMAD.WIDE.U32 R6, R3, R13, R4 ;  /* 0x0000000d0306a225 */ /* 0x001fc800078e0004 */
[----:B------:R-:W-:Y:S02]  /*0c40*/  @P2 IMAD.MOV.U32 R3, RZ, RZ, RZ ;  /* 0x000000ffff032224 */ /* 0x000fe400078e00ff */
[----:B------:R-:W-:Y:S02]  /*0c50*/  @!P2 IMAD.MOV.U32 R16, RZ, RZ, R6 ;  /* 0x000000ffff10a224 */ /* 0x000fe400078e0006 */
[----:B------:R-:W-:Y:S02]  /*0c60*/  @P2 IMAD.IADD R17, R17, 0x1, R3 ;  /* 0x0000000111112824 */ /* 0x000fe400078e0203 */
[----:B------:R-:W-:Y:S01]  /*0c70*/  @!P2 IMAD.MOV.U32 R17, RZ, RZ, R7 ;  /* 0x000000ffff11a224 */ /* 0x000fe200078e0007 */
[----:B------:R-:W-:Y:S06]  /*0c80*/  @P0 BRA `(.L_x_10) ;  /* 0x0000000000240947 */ /* 0x000fec0003800000 */
[----:B------:R-:W-:Y:S01]  /*0c90*/  USHF.R.U32.HI UR6, URZ, 0x1, UR43 ;  /* 0x000000013f067899 */ /* 0x000fe2000801162b */
[----:B------:R-:W-:Y:S01]  /*0ca0*/  IADD3 R16, P0, R16, UR38, RZ ;  /* 0x0000002610107c10 */ /* 0x000fe2000ff1e0ff */
[----:B------:R-:W-:Y:S02]  /*0cb0*/  UISETP.GE.U32.AND UP0, UPT, UR43, 0xe, UPT ;  /* 0x0000000e2b00788c */ /* 0x000fe4000bf06070 */
[----:B------:R-:W-:Y:S01]  /*0cc0*/  UIMAD.WIDE.U32 UR6, UR6, -0x6db6db6d, URZ ;  /* 0x92492493060678a5 */ /* 0x000fe2000f8e003f */
[----:B------:R-:W-:Y:S01]  /*0cd0*/  IADD3.X R17, R17, UR44, RZ, P0, !PT ;  /* 0x0000002c11117c10 */ /* 0x000fe200087fe4ff */
[----:B------:R-:W-:Y:S02]  /*0ce0*/  UMOV UR40, URZ ;  /* 0x0000003f00287c82 */ /* 0x000fe40008000000 */
[----:B------:R-:W-:-:S04]  /*0cf0*/  USHF.R.U32.HI UR6, URZ, 0x2, UR7 ;  /* 0x000000023f067899 */ /* 0x000fc80008011607 */
[----:B------:R-:W-:Y:S02]  /*0d00*/  UIMAD UR41, UR6, -0xe, UR43 ;  /* 0xfffffff2062978a4 */ /* 0x000fe4000f8e022b */
[----:B------:R-:W-:-:S12]  /*0d10*/  @UP0 ULOP3.LUT UR40, UR6, 0x1, URZ, 0xc0, !UPT ;  /* 0x0000000106280892 */ /* 0x000fd8000f8ec03f */
.L_x_10:
[----:B------:R-:W-:Y:S01]  /*0d20*/  ISETP.GE.U32.AND P0, PT, R16, UR10, PT ;  /* 0x0000000a10007c0c */ /* 0x000fe2000bf06070 */
[----:B------:R-:W-:Y:S01]  /*0d30*/  IMAD.MOV.U32 R22, RZ, RZ, -0x1 ;  /* 0xffffffffff167424 */ /* 0x000fe200078e00ff */
[----:B------:R-:W-:Y:S01]  /*0d40*/  PRMT R3, RZ, 0x7610, R3 ;  /* 0x00007610ff037816 */ /* 0x000fe20000000003 */
[----:B------:R-:W-:Y:S01]  /*0d50*/  IMAD.MOV.U32 R19, RZ, RZ, -0x1 ;  /* 0xffffffffff137424 */ /* 0x000fe200078e00ff */
[----:B------:R-:W-:Y:S01]  /*0d60*/  ISETP.GE.U32.AND.EX P0, PT, R17, UR11, PT, P0 ;  /* 0x0000000b11007c0c */ /* 0x000fe2000bf06100 */
[----:B------:R-:W-:-:S12]  /*0d70*/  IMAD.MOV.U32 R18, RZ, RZ, -0x1 ;  /* 0xffffffffff127424 */ /* 0x000fd800078e00ff */
[----:B------:R-:W-:Y:S05]  /*0d80*/  @P0 BRA `(.L_x_11) ;  /* 0x0000000400580947 */ /* 0x000fea0003800000 */
[----:B------:R-:W0:Y:S01]  /*0d90*/  LDC.64 R18, c[0x0][0x628] ;  /* 0x00018a00ff127b82 */ /* 0x000e220000000a00 */
[----:B------:R-:W-:Y:S02]  /*0da0*/  IMAD.MOV.U32 R6, RZ, RZ, R16 ;  /* 0x000000ffff067224 */ /* 0x000fe400078e0010 */
[----:B------:R-:W-:-:S05]  /*0db0*/  IMAD.MOV.U32 R7, RZ, RZ, R17 ;  /* 0x000000ffff077224 */ /* 0x000fca00078e0011 */
[----:B------:R-:W1:Y:S08]  /*0dc0*/  LDC R14, c[0x0][0x630] ;  /* 0x00018c00ff0e7b82 */ /* 0x000e700000000800 */
[----:B------:R-:W2:Y:S01]  /*0dd0*/  LDC.64 R20, c[0x0][0x620] ;  /* 0x00018800ff147b82 */ /* 0x000ea20000000a00 */
[----:B0-----:R-:W-:-:S04]  /*0de0*/  ISETP.NE.U32.AND P0, PT, R18, RZ, PT ;  /* 0x000000ff1200720c */ /* 0x001fc80003f05070 */
[----:B------:R-:W-:-:S13]  /*0df0*/  ISETP.NE.AND.EX P0, PT, R19, RZ, PT, P0 ;  /* 0x000000ff1300720c */ /* 0x000fda0003f05300 */
[----:B-12---:R-:W-:Y:S05]  /*0e00*/  @!P0 BRA `(.L_x_12) ;  /* 0x0000000000288947 */ /* 0x006fea0003800000 */
[----:B------:R-:W0:Y:S02]  /*0e10*/  LDC R3, c[0x0][0x634] ;  /* 0x00018d00ff037b82 */ /* 0x000e240000000800 */
[----:B0-----:R-:W-:-:S05]  /*0e20*/  IADD3 R3, P0, R16, R3, RZ ;  /* 0x0000000310037210 */ /* 0x001fca0007f1e0ff */
[----:B------:R-:W-:-:S04]  /*0e30*/  IMAD.X R15, RZ, RZ, R17, P0 ;  /* 0x000000ffff0f7224 */ /* 0x000fc800000e0611 */
[----:B------:R-:W-:-:S04]  /*0e40*/  IMAD.WIDE.U32 R6, R15, R18, RZ ;  /* 0x000000120f067225 */ /* 0x000fc800078e00ff */
[----:B------:R-:W-:-:S04]  /*0e50*/  IMAD.WIDE.U32 R8, P0, R3, R19, R6 ;  /* 0x0000001303087225 */ /* 0x000fc80007800006 */
[----:B------:R-:W-:-:S04]  /*0e60*/  IMAD.WIDE.U32 R6, R3, R18, RZ ;  /* 0x0000001203067225 */ /* 0x000fc800078e00ff */
[----:B------:R-:W-:Y:S01]  /*0e70*/  IMAD.X R11, RZ, RZ, RZ, P0 ;  /* 0x000000ffff0b7224 */ /* 0x000fe200000e06ff */
[----:B------:R-:W-:Y:S01]  /*0e80*/  IADD3 RZ, P0, R7, R8, RZ ;  /* 0x0000000807ff7210 */ /* 0x000fe20007f1e0ff */
[----:B------:R-:W-:-:S04]  /*0e90*/  IMAD.MOV.U32 R10, RZ, RZ, R9 ;  /* 0x000000ffff0a7224 */ /* 0x000fc800078e0009 */
[----:B------:R-:W-:-:S08]  /*0ea0*/  IMAD.WIDE.U32.X R6, R15, R19, R10, P0 ;  /* 0x000000130f067225 */ /* 0x000fd000000e040a */
.L_x_12:
[-CC-:B------:R-:W-:Y:S01]  /*0eb0*/  SHF.R.U64 R28, R6, R14.reuse, R7.reuse ;  /* 0x0000000e061c7219 */ /* 0x180fe20000001207 */
[----:B------:R-:W0:Y:S01]  /*0ec0*/  LDC R10, c[0x0][0x618] ;  /* 0x00018600ff0a7b82 */ /* 0x000e220000000800 */
[----:B------:R-:W-:Y:S01]  /*0ed0*/  SHF.R.U32.HI R5, RZ, R14, R7 ;  /* 0x0000000eff057219 */ /* 0x000fe20000011607 */
[----:B------:R-:W-:Y:S01]  /*0ee0*/  ULDC UR5, c[0x0][0x150] ;  /* 0x0000540000057ab9 */ /* 0x000fe20000000800 */
[----:B------:R-:W-:Y:S02]  /*0ef0*/  IADD3 R9, P0, RZ, -R28, RZ ;  /* 0x8000001cff097210 */ /* 0x000fe40007f1e0ff */
[----:B------:R-:W-:-:S03]  /*0f00*/  I2FP.F32.U32 R3, R4 ;  /* 0x0000000400037245 */ /* 0x000fc60000201000 */
[----:B------:R-:W1:Y:S01]  /*0f10*/  LDC.64 R24, c[0x0][0x640] ;  /* 0x00019000ff187b82 */ /* 0x000e620000000a00 */
[----:B------:R-:W-:Y:S02]  /*0f20*/  IMAD.X R11, RZ, RZ, ~R5, P0 ;  /* 0x000000ffff0b7224 */ /* 0x000fe400000e0e05 */
[----:B------:R-:W-:Y:S01]  /*0f30*/  FMUL R3, R3, UR5 ;  /* 0x0000000503037c20 */ /* 0x000fe20008400000 */
[----:B------:R-:W-:Y:S01]  /*0f40*/  IMAD.WIDE.U32 R6, R9, R20, R16 ;  /* 0x0000001409067225 */ /* 0x000fe200078e0010 */
[----:B------:R-:W-:-:S03]  /*0f50*/  ULDC UR5, c[0x0][0x154] ;  /* 0x0000550000057ab9 */ /* 0x000fc60000000800 */
[----:B------:R-:W-:Y:S01]  /*0f60*/  IMAD R8, R11, R20, RZ ;  /* 0x000000140b087224 */ /* 0x000fe200078e02ff */
[----:B------:R-:W2:Y:S01]  /*0f70*/  LDC R5, c[0x0][0x144] ;  /* 0x00005100ff057b82 */ /* 0x000ea20000000800 */
[----:B------:R-:W3:Y:S02]  /*0f80*/  F2I.U32.TRUNC.NTZ R3, R3 ;  /* 0x0000000300037305 */ /* 0x000ee4000020f000 */
[----:B------:R-:W-:-:S04]  /*0f90*/  IMAD R9, R9, R21, R8 ;  /* 0x0000001509097224 */ /* 0x000fc800078e0208 */
[----:B------:R-:W-:Y:S01]  /*0fa0*/  IMAD.IADD R7, R7, 0x1, R9 ;  /* 0x0000000107077824 */ /* 0x000fe200078e0209 */
[----:B------:R-:W4:Y:S01]  /*0fb0*/  LDC R14, c[0x0][0x608] ;  /* 0x00018200ff0e7b82 */ /* 0x000f220000000800 */
[----:B------:R-:W-:-:S03]  /*0fc0*/  IMAD.MOV.U32 R9, RZ, RZ, -0x1 ;  /* 0xffffffffff097424 */ /* 0x000fc600078e00ff */
[-C--:B0-----:R-:W-:Y:S02]  /*0fd0*/  SHF.R.U64 R20, R6, R10.reuse, R7 ;  /* 0x0000000a06147219 */ /* 0x081fe40000001207 */
[----:B------:R-:W-:Y:S02]  /*0fe0*/  I2FP.F32.U32 R6, R13 ;  /* 0x0000000d00067245 */ /* 0x000fe40000201000 */
[----:B------:R-:W0:Y:S01]  /*0ff0*/  LDC R22, c[0x0][0x658] ;  /* 0x00019600ff167b82 */ /* 0x000e220000000800 */
[----:B-1----:R-:W-:Y:S01]  /*1000*/  ISETP.NE.U32.AND P0, PT, R24, RZ, PT ;  /* 0x000000ff1800720c */ /* 0x002fe20003f05070 */
[----:B---3--:R-:W-:Y:S01]  /*1010*/  IMAD.MOV R8, RZ, RZ, -R3 ;  /* 0x000000ffff087224 */ /* 0x008fe200078e0a03 */
[----:B------:R-:W-:Y:S01]  /*1020*/  SHF.R.U32.HI R7, RZ, R10, R7 ;  /* 0x0000000aff077219 */ /* 0x000fe20000011607 */
[----:B------:R-:W-:Y:S01]  /*1030*/  FMUL R6, R6, UR5 ;  /* 0x0000000506067c20 */ /* 0x000fe20008400000 */
[----:B------:R-:W-:-:S03]  /*1040*/  ISETP.NE.AND.EX P0, PT, R25, RZ, PT, P0 ;  /* 0x000000ff1900720c */ /* 0x000fc60003f05300 */
[----:B------:R-:W1:Y:S01]  /*1050*/  LDC R18, c[0x0][0x148] ;  /* 0x00005200ff127b82 */ /* 0x000e620000000800 */
[----:B--2---:R-:W-:-:S07]  /*1060*/  IMAD R3, R5, R8, R4 ;  /* 0x0000000805037224 */ /* 0x004fce00078e0204 */
[----:B------:R-:W2:Y:S01]  /*1070*/  LDC R19, c[0x0][0x600] ;  /* 0x00018000ff137b82 */ /* 0x000ea20000000800 */
[-CC-:B----4-:R-:W-:Y:S02]  /*1080*/  SHF.R.U64 R30, R20, R14.reuse, R7.reuse ;  /* 0x0000000e141e7219 */ /* 0x190fe40000001207 */
[----:B------:R-:W-:Y:S01]  /*1090*/  SHF.R.U32.HI R5, RZ, R14, R7 ;  /* 0x0000000eff057219 */ /* 0x000fe20000011607 */
[----:B------:R-:W-:Y:S01]  /*10a0*/  IMAD.MOV.U32 R7, RZ, RZ, 0x1 ;  /* 0x00000001ff077424 */ /* 0x000fe200078e00ff */
[----:B------:R3:W4:Y:S03]  /*10b0*/  F2I.U32.TRUNC.NTZ R14, R6 ;  /* 0x00000006000e7305 */ /* 0x000726000020f000 */
[----:B------:R-:W1:Y:S01]  /*10c0*/  LDC R21, c[0x0][0x648] ;  /* 0x00019200ff157b82 */ /* 0x000e620000000800 */
[-C--:B0-----:R-:W-:Y:S02]  /*10d0*/  SHF.L.U32 R4, R9, R22.reuse, RZ ;  /* 0x0000001609047219 */ /* 0x081fe400000006ff */
[----:B------:R-:W-:-:S02]  /*10e0*/  SHF.R.U64 R32, R30, R22, R5 ;  /* 0x000000161e207219 */ /* 0x000fc40000001205 */
[----:B------:R-:W-:Y:S02]  /*10f0*/  LOP3.LUT R11, RZ, R4, RZ, 0x33, !PT ;  /* 0x00000004ff0b7212 */ /* 0x000fe400078e33ff */
[-C--:B------:R-:W-:Y:S01]  /*1100*/  SHF.R.U32.HI R5, RZ, R22.reuse, R5 ;  /* 0x00000016ff057219 */ /* 0x080fe20000011605 */
[----:B------:R-:W0:Y:S01]  /*1110*/  LDC R27, c[0x0][0x638] ;  /* 0x00018e00ff1b7b82 */ /* 0x000e220000000800 */
[----:B------:R-:W-:Y:S01]  /*1120*/  SHF.L.U32 R10, R7, R22, RZ ;  /* 0x00000016070a7219 */ /* 0x000fe200000006ff */
[----:B------:R-:W-:-:S06]  /*1130*/  IMAD.MOV.U32 R4, RZ, RZ, R32 ;  /* 0x000000ffff047224 */ /* 0x000fcc00078e0020 */
[----:B------:R-:W0:Y:S01]  /*1140*/  LDC R26, c[0x0][0x610] ;  /* 0x00018400ff1a7b82 */ /* 0x000e220000000800 */
[----:B---34-:R-:W-:Y:S05]  /*1150*/  @!P0 BRA `(.L_x_13) ;  /* 0x0000000000288947 */ /* 0x018fea0003800000 */
[----:B------:R-:W3:Y:S02]  /*1160*/  LDC R9, c[0x0][0x64c] ;  /* 0x00019300ff097b82 */ /* 0x000ee40000000800 */
[----:B---3--:R-:W-:-:S05]  /*1170*/  IADD3 R9, P0, R32, R9, RZ ;  /* 0x0000000920097210 */ /* 0x008fca0007f1e0ff */
        /* <DEDUP_REMOVED lines=8> */
.L_x_13:
[----:B-1----:R-:W-:Y:S01]  /*1200*/  SHF.R.U64 R4, R4, R21, R5 ;  /* 0x0000001504047219 */ /* 0x002fe20000001205 */
[----:B--2---:R-:W-:Y:S01]  /*1210*/  VIADD R5, R19, 0xffffffff ;  /* 0xffffffff13057836 */ /* 0x004fe20000000000 */
[----:B------:R-:W-:Y:S01]  /*1220*/  LOP3.LUT R11, R30, R11, RZ, 0xc0, !PT ;  /* 0x0000000b1e0b7212 */ /* 0x000fe200078ec0ff */
[----:B------:R-:W-:Y:S02]  /*1230*/  IMAD.MOV R14, RZ, RZ, -R14 ;  /* 0x000000ffff0e7224 */ /* 0x000fe400078e0a0e */
[----:B------:R-:W-:Y:S01]  /*1240*/  IMAD.MOV R6, RZ, RZ, -R4 ;  /* 0x000000ffff067224 */ /* 0x000fe200078e0a04 */
[----:B------:R-:W-:Y:S01]  /*1250*/  LOP3.LUT R5, R20, R5, RZ, 0xc0, !PT ;  /* 0x0000000514057212 */ /* 0x000fe200078ec0ff */
[----:B------:R-:W-:Y:S02]  /*1260*/  IMAD R10, R10, R4, R11 ;  /* 0x000000040a0a7224 */ /* 0x000fe400078e020b */
[----:B------:R-:W-:Y:S02]  /*1270*/  @P2 IMAD R3, R18, R14, R13 ;  /* 0x0000000e12032224 */ /* 0x000fe400078e020d */
[----:B0-----:R-:W-:-:S02]  /*1280*/  IMAD R4, R6, R27, R32 ;  /* 0x0000001b06047224 */ /* 0x001fc400078e0220 */
[----:B------:R-:W-:Y:S02]  /*1290*/  IMAD R22, R10, R26, R3 ;  /* 0x0000001a0a167224 */ /* 0x000fe400078e0203 */
[----:B------:R-:W-:Y:S02]  /*12a0*/  IMAD R5, R4, R19, R5 ;  /* 0x0000001304057224 */ /* 0x000fe400078e0205 */
[----:B------:R-:W-:Y:S02]  /*12b0*/  IMAD.MOV.U32 R3, RZ, RZ, 0x1 ;  /* 0x00000001ff037424 */ /* 0x000fe400078e00ff */
[----:B------:R-:W-:Y:S01]  /*12c0*/  IMAD.MOV.U32 R18, RZ, RZ, R28 ;  /* 0x000000ffff127224 */ /* 0x000fe200078e001c */
[----:B------:R-:W-:Y:S02]  /*12d0*/  SEL R19, R5, R22, !P2 ;  /* 0x0000001605137207 */ /* 0x000fe40005000000 */
[----:B------:R-:W-:-:S07]  /*12e0*/  SEL R22, R22, R5, !P2 ;  /* 0x0000000516167207 */ /* 0x000fce0005000000 */
.L_x_11:
[----:B------:R-:W-:Y:S05]  /*12f0*/  @!P1 BRA `(.L_x_14) ;  /* 0x0000005400ec9947 */ /* 0x000fea0003800000 */
[----:B------:R-:W-:-:S06]  /*1300*/  UISETP.GT.U32.AND UP0, UPT, UR12, 0x1, UPT ;  /* 0x000000010c00788c */ /* 0x000fcc000bf04070 */
[----:B------:R-:W-:-:S13]  /*1310*/  PLOP3.LUT P0, PT, PT, PT, UP0, 0x80, 0x0 ;  /* 0x000000000000781c */ /* 0x000fda0003f0f008 */
[----:B------:R-:W-:Y:S05]  /*1320*/  @P0 EXIT ;  /* 0x000000000000094d */ /* 0x000fea0003800000 */
.L_x_15:
[----:B------:R-:W-:-:S08]  /*1330*/  NOP ;  /* 0x0000000000007918 */ /* 0x000fd00000000000 */
[----:B------:R-:W0:Y:S02]  /*1340*/  USETMAXREG.TRY_ALLOC.CTAPOOL UP0, 0xe8 ;  /* 0x000000e8000079c8 */ /* 0x000e240008000600 */
[----:B0-----:R-:W-:-:S13]  /*1350*/  PLOP3.LUT P0, PT, PT, PT, UP0, 0x80, 0x0 ;  /* 0x000000000000781c */ /* 0x001fda0003f0f008 */
[----:B------:R-:W-:Y:S05]  /*1360*/  @!P0 BRA `(.L_x_15) ;  /* 0xfffffffc00f08947 */ /* 0x000fea000383ffff */
[----:B------:R-:W-:-:S13]  /*1370*/  LOP3.LUT P0, RZ, R3, 0xff, RZ, 0xc0, !PT ;  /* 0x000000ff03ff7812 */ /* 0x000fda000780c0ff */
[----:B------:R-:W-:Y:S05]  /*1380*/  @!P0 EXIT ;  /* 0x000000000000894d */ /* 0x000fea0003800000 */
[----:B------:R-:W-:Y:S01]  /*1390*/  SHF.R.S32.HI R0, RZ, 0x1f, R23 ;  /* 0x0000001fff007819 */ /* 0x000fe20000011417 */
[----:B------:R-:W-:Y:S01]  /*13a0*/  VIADD R12, R12, 0xffffffff ;  /* 0xffffffff0c0c7836 */ /* 0x000fe20000000000 */
[----:B------:R-:W0:Y:S01]  /*13b0*/  S2UR UR4, SR_CgaCtaId ;  /* 0x00000000000479c3 */ /* 0x000e220000008800 */
[----:B------:R-:W-:Y:S01]  /*13c0*/  UMOV UR46, 0x400 ;  /* 0x00000400002e7882 */ /* 0x000fe20000000000 */
[CC--:B------:R-:W-:Y:S01]  /*13d0*/  LEA.HI R3, R0.reuse, R23.reuse, RZ, 0x2 ;  /* 0x0000001700037211 */ /* 0x0c0fe200078f10ff */
[----:B------:R-:W-:Y:S01]  /*13e0*/  IMAD.MOV.U32 R65, RZ, RZ, 0x70 ;  /* 0x00000070ff417424 */ /* 0x000fe200078e00ff */
[----:B------:R-:W-:Y:S01]  /*13f0*/  LEA.HI R0, R0, R23, RZ, 0x5 ;  /* 0x0000001700007211 */ /* 0x000fe200078f28ff */
[----:B------:R-:W-:Y:S01]  /*1400*/  UIADD3 UR47, UR43, -0x1, URZ ;  /* 0xffffffff2b2f7890 */ /* 0x000fe2000fffe03f */
[----:B------:R-:W-:Y:S01]  /*1410*/  LOP3.LUT R60, R3, 0xfffffffc, RZ, 0xc0, !PT ;  /* 0xfffffffc033c7812 */ /* 0x000fe200078ec0ff */
[----:B------:R-:W-:Y:S01]  /*1420*/  USHF.L.U32 UR48, UR43, 0x1, URZ ;  /* 0x000000012b307899 */ /* 0x000fe2000800063f */
[----:B------:R-:W-:-:S02]  /*1430*/  R2UR UR45, R12 ;  /* 0x000000000c2d72ca */ /* 0x000fc400000e0000 */
[----:B------:R-:W-:Y:S01]  /*1440*/  SHF.R.S32.HI R5, RZ, 0x5, R0 ;  /* 0x00000005ff057819 */ /* 0x000fe20000011400 */
[----:B------:R-:W-:Y:S01]  /*1450*/  IMAD.IADD R60, R23, 0x1, -R60 ;  /* 0x00000001173c7824 */ /* 0x000fe200078e0a3c */
[--C-:B------:R-:W-:Y:S02]  /*1460*/  SHF.R.S32.HI R58, RZ, 0x2, R3.reuse ;  /* 0x00000002ff3a7819 */ /* 0x100fe40000011403 */
[----:B------:R-:W-:Y:S01]  /*1470*/  SHF.R.S32.HI R7, RZ, 0x1f, R3 ;  /* 0x0000001fff077819 */ /* 0x000fe20000011403 */
[----:B------:R-:W-:Y:S01]  /*1480*/  IMAD.SHL.U32 R0, R60, 0x100, RZ ;  /* 0x000001003c007824 */ /* 0x000fe200078e00ff */
[C---:B------:R-:W-:Y:S01]  /*1490*/  LOP3.LUT R3, R5.reuse, 0x1, RZ, 0xc0, !PT ;  /* 0x0000000105037812 */ /* 0x040fe200078ec0ff */
[----:B------:R-:W-:Y:S01]  /*14a0*/  IMAD.SHL.U32 R62, R5, 0x10, RZ ;  /* 0x00000010053e7824 */ /* 0x000fe200078e00ff */
[----:B------:R-:W-:Y:S02]  /*14b0*/  LEA.HI R7, R7, R58, RZ, 0x3 ;  /* 0x0000003a07077211 */ /* 0x000fe400078f18ff */
[----:B------:R-:W-:Y:S01]  /*14c0*/  ISETP.NE.U32.AND P0, PT, R3, 0x1, PT ;  /* 0x000000010300780c */ /* 0x000fe20003f05070 */
[----:B------:R-:W-:Y:S01]  /*14d0*/  USHF.L.U32 UR45, UR45, 0x3, URZ ;  /* 0x000000032d2d7899 */ /* 0x000fe2000800063f */
[----:B------:R-:W-:-:S02]  /*14e0*/  LOP3.LUT R3, R0, 0x100, RZ, 0xc0, !PT ;  /* 0x0000010000037812 */ /* 0x000fc400078ec0ff */
[----:B------:R-:W-:Y:S01]  /*14f0*/  LOP3.LUT R7, R7, 0xfffffff8, RZ, 0xc0, !PT ;  /* 0xfffffff807077812 */ /* 0x000fe200078ec0ff */
[----:B0-----:R-:W-:Y:S01]  /*1500*/  ULEA UR46, UR4, UR46, 0x18 ;  /* 0x0000002e042e7291 */ /* 0x001fe2000f8ec03f */
[----:B------:R-:W-:Y:S01]  /*1510*/  LEA.HI R0, R60, R60, RZ, 0x1 ;  /* 0x0000003c3c007211 */ /* 0x000fe200078f08ff */
[----:B------:R-:W-:Y:S01]  /*1520*/  IMAD.U32 R63, RZ, RZ, UR45 ;  /* 0x0000002dff3f7e24 */ /* 0x000fe2000f8e00ff */
[----:B------:R-:W-:Y:S01]  /*1530*/  SHF.R.U32.HI R4, RZ, 0x3, R3 ;  /* 0x00000003ff047819 */ /* 0x000fe20000011603 */
[----:B------:R-:W-:Y:S01]  /*1540*/  IMAD.IADD R58, R58, 0x1, -R7 ;  /* 0x000000013a3a7824 */ /* 0x000fe200078e0a07 */
[----:B------:R-:W-:Y:S01]  /*1550*/  LOP3.LUT R3, R3, 0x30, R62, 0xf8, !PT ;  /* 0x0000003003037812 */ /* 0x000fe200078ef83e */
[----:B------:R-:W-:Y:S01]  /*1560*/  IMAD.SHL.U32 R0, R0, 0x100, RZ ;  /* 0x0000010000007824 */ /* 0x000fe200078e00ff */
[----:B------:R-:W-:Y:S01]  /*1570*/  ISETP.NE.AND P1, PT, R12, RZ, PT ;  /* 0x000000ff0c00720c */ /* 0x000fe20003f25270 */
[----:B------:R-:W-:Y:S01]  /*1580*/  ULDC UR4, c[0x0][0x284] ;  /* 0x0000a10000047ab9 */ /* 0x000fe20000000800 */
[----:B------:R-:W-:Y:S01]  /*1590*/  LOP3.LUT R3, R3, R4, RZ, 0x3c, !PT ;  /* 0x0000000403037212 */ /* 0x000fe200078e3cff */
[----:B------:R-:W-:Y:S01]  /*15a0*/  UIADD3 UR49, UR46, 0xf0, URZ ;  /* 0x000000f02e317890 */ /* 0x000fe2000fffe03f */
[----:B------:R-:W-:-:S02]  /*15b0*/  LOP3.LUT R61, R0, 0xfffffe00, RZ, 0xc0, !PT ;  /* 0xfffffe00003d7812 */ /* 0x000fc400078ec0ff */
[--C-:B------:R-:W-:Y:S01]  /*15c0*/  SHF.R.S32.HI R59, RZ, 0x1f, R58.reuse ;  /* 0x0000001fff3b7819 */ /* 0x100fe2000001143a */
[----:B------:R-:W-:Y:S01]  /*15d0*/  UIADD3 UR50, UR45, UR49, URZ ;  /* 0x000000312d327290 */ /* 0x000fe2000fffe03f */
[----:B------:R-:W-:Y:S02]  /*15e0*/  LOP3.LUT R64, R63, 0x8, RZ, 0xc0, !PT ;  /* 0x000000083f407812 */ /* 0x000fe400078ec0ff */
[--C-:B------:R-:W-:Y:S02]  /*15f0*/  IADD3 R61, R3, R61, R58.reuse ;  /* 0x0000003d033d7210 */ /* 0x100fe40007ffe03a */
[--C-:B------:R-:W-:Y:S01]  /*1600*/  IADD3 R62, -R62, UR4, -R58.reuse ;  /* 0x000000043e3e7c10 */ /* 0x100fe2000fffe93a */
[----:B------:R-:W-:Y:S01]  /*1610*/  IMAD.WIDE R58, R5, 0x10, R58 ;  /* 0x00000010053a7825 */ /* 0x000fe200078e023a */
[----:B------:R-:W-:Y:S02]  /*1620*/  SEL R67, RZ, 0x1, P1 ;  /* 0x00000001ff437807 */ /* 0x000fe40000800000 */
[----:B------:R-:W-:-:S02]  /*1630*/  LOP3.LUT R63, R63, 0x8, RZ, 0xc, !PT ;  /* 0x000000083f3f7812 */ /* 0x000fc400078e0cff */
[----:B------:R-:W-:Y:S02]  /*1640*/  LOP3.LUT R64, R64, 0x18, RZ, 0x3c, !PT ;  /* 0x0000001840407812 */ /* 0x000fe400078e3cff */
[----:B------:R-:W-:-:S07]  /*1650*/  SEL R65, R65, 0x90, !P0 ;  /* 0x0000009041417807 */ /* 0x000fce0004000000 */
.L_x_114:
[----:B------:R-:W-:Y:S01]  /*1660*/  SHF.L.U32 R3, R67, 0x1f, RZ ;  /* 0x0000001f43037819 */ /* 0x000fe200000006ff */
[----:B------:R-:W-:-:S04]  /*1670*/  IMAD.U32 R66, RZ, RZ, UR49 ;  /* 0x00000031ff427e24 */ /* 0x000fc8000f8e00ff */
[----:B------:R-:W0:Y:S02]  /*1680*/  SYNCS.PHASECHK.TRANS64.TRYWAIT P0, [R66+UR45], R3 ;  /* 0x00000003420075a7 */ /* 0x000e24000800016d */
[----:B012-4-:R-:W-:Y:S05]  /*1690*/  @!P0 BRA `(.L_x_16) ;  /* 0x0000006c00008947 */ /* 0x017fea0003800000 */
.L_x_148:
[----:B------:R-:W-:-:S04]  /*16a0*/  UIADD3 UR4, UR46, 0x800, URZ ;  /* 0x000008002e047890 */ /* 0x000fc8000fffe03f */
[----:B------:R-:W-:-:S06]  /*16b0*/  ULOP3.LUT UP0, URZ, UR4, 0x1bf, URZ, 0xc0, !UPT ;  /* 0x000001bf043f7892 */ /* 0x000fcc000f80c03f */
[----:B------:R-:W-:-:S13]  /*16c0*/  PLOP3.LUT P0, PT, PT, PT, UP0, 0x80, 0x0 ;  /* 0x000000000000781c */ /* 0x000fda0003f0f008 */
[----:B------:R-:W-:Y:S05]  /*16d0*/  @!P0 BRA `(.L_x_17) ;  /* 0x0000000000408947 */ /* 0x000fea0003800000 */
[----:B0-----:R-:W-:Y:S01]  /*16e0*/  MOV R0, 0x0 ;  /* 0x0000000000007802 */ /* 0x001fe20000000f00 */
[----:B------:R-:W-:Y:S01]  /*16f0*/  ULDC.64 UR4, c[0x4][0x70] ;  /* 0x01001c0000047ab9 */ /* 0x000fe20000000a00 */
[----:B------:R-:W-:Y:S01]  /*1700*/  ULDC.64 UR6, c[0x4][0x8] ;  /* 0x0100020000067ab9 */ /* 0x000fe20000000a00 */
[----:B------:R-:W-:Y:S01]  /*1710*/  IMAD.U32 R4, RZ, RZ, UR4 ;  /* 0x00000004ff047e24 */ /* 0x000fe2000f8e00ff */
[----:B------:R0:W1:Y:S01]  /*1720*/  LDC.64 R14, c[0x4][R0] ;  /* 0x01000000000e7b82 */ /* 0x0000620000000a00 */
[----:B------:R-:W-:Y:S01]  /*1730*/  IMAD.U32 R5, RZ, RZ, UR5 ;  /* 0x00000005ff057e24 */ /* 0x000fe2000f8e00ff */
[----:B------:R-:W-:Y:S01]  /*1740*/  ULDC.64 UR4, c[0x4][0x78] ;  /* 0x01001e0000047ab9 */ /* 0x000fe20000000a00 */
[----:B------:R-:W-:Y:S02]  /*1750*/  IMAD.U32 R10, RZ, RZ, UR6 ;  /* 0x00000006ff0a7e24 */ /* 0x000fe4000f8e00ff */
[----:B------:R-:W-:Y:S02]  /*1760*/  IMAD.U32 R6, RZ, RZ, UR4 ;  /* 0x00000004ff067e24 */ /* 0x000fe4000f8e00ff */
[----:B------:R-:W-:-:S02]  /*1770*/  IMAD.U32 R7, RZ, RZ, UR5 ;  /* 0x00000005ff077e24 */ /* 0x000fc4000f8e00ff */
[----:B------:R-:W-:Y:S02]  /*1780*/  IMAD.U32 R11, RZ, RZ, UR7 ;  /* 0x00000007ff0b7e24 */ /* 0x000fe4000f8e00ff */
[----:B------:R-:W-:Y:S02]  /*1790*/  IMAD.MOV.U32 R8, RZ, RZ, 0x70 ;  /* 0x00000070ff087424 */ /* 0x000fe400078e00ff */
[----:B------:R-:W-:Y:S02]  /*17a0*/  IMAD.MOV.U32 R12, RZ, RZ, 0x1 ;  /* 0x00000001ff0c7424 */ /* 0x000fe400078e00ff */
[----:B0-----:R-:W-:-:S07]  /*17b0*/  IMAD.MOV.U32 R13, RZ, RZ, RZ ;  /* 0x000000ffff0d7224 */ /* 0x001fce00078e00ff */
[----:B------:R-:W-:-:S07]  /*17c0*/  LEPC R20, `(.L_x_17) ;  /* 0x000000001014794e */ /* 0x000fce0000000000 */
[----:B-1---5:R-:W-:Y:S05]  /*17d0*/  CALL.ABS.NOINC R14 ;  /* 0x000000000e007343 */ /* 0x022fea0003c00000 */
.L_x_17:
[----:B------:R-:W-:-:S04]  /*17e0*/  IMAD.U32 R24, RZ, RZ, UR46 ;  /* 0x0000002eff187e24 */ /* 0x000fc8000f8e00ff */
[----:B------:R-:W-:-:S05]  /*17f0*/  VIADD R24, R24, 0x1c800 ;  /* 0x0001c80018187836 */ /* 0x000fca0000000000 */
[----:B------:R-:W-:-:S13]  /*1800*/  LOP3.LUT P0, RZ, R24, 0x3ff, RZ, 0xc0, !PT ;  /* 0x000003ff18ff7812 */ /* 0x000fda000780c0ff */
[----:B------:R-:W-:Y:S05]  /*1810*/  @!P0 BRA `(.L_x_18) ;  /* 0x00000000007c8947 */ /* 0x000fea0003800000 */
[----:B------:R-:W-:Y:S01]  /*1820*/  MOV R23, 0x0 ;  /* 0x0000000000177802 */ /* 0x000fe20000000f00 */
[----:B------:R-:W-:Y:S01]  /*1830*/  ULDC.64 UR4, c[0x4][0x70] ;  /* 0x01001c0000047ab9 */ /* 0x000fe20000000a00 */
[----:B------:R-:W-:Y:S01]  /*1840*/  ULDC.64 UR6, c[0x4][0x78] ;  /* 0x01001e0000067ab9 */ /* 0x000fe20000000a00 */
[----:B------:R-:W-:Y:S01]  /*1850*/  IMAD.U32 R4, RZ, RZ, UR4 ;  /* 0x00000004ff047e24 */ /* 0x000fe2000f8e00ff */
[----:B------:R1:W2:Y:S01]  /*1860*/  LDC.64 R14, c[0x4][R23] ;  /* 0x01000000170e7b82 */ /* 0x0002a20000000a00 */
        /* <DEDUP_REMOVED lines=8> */
[----:B-1----:R-:W-:-:S07]  /*18f0*/  IMAD.MOV.U32 R13, RZ, RZ, RZ ;  /* 0x000000ffff0d7224 */ /* 0x002fce00078e00ff */
[----:B------:R-:W-:-:S07]  /*1900*/  LEPC R20, `(.L_x_19) ;  /* 0x000000001014794e */ /* 0x000fce0000000000 */
[----:B0-2--5:R-:W-:Y:S05]  /*1910*/  CALL.ABS.NOINC R14 ;  /* 0x000000000e007343 */ /* 0x025fea0003c00000 */
.L_x_19:
[----:B------:R0:W1:Y:S01]  /*1920*/  LDC.64 R14, c[0x4][R23] ;  /* 0x01000000170e7b82 */ /* 0x0000620000000a00 */
[----:B------:R-:W-:Y:S01]  /*1930*/  ULDC.64 UR4, c[0x4][0x70] ;  /* 0x01001c0000047ab9 */ /* 0x000fe20000000a00 */
[----:B------:R-:W-:Y:S01]  /*1940*/  ULDC.64 UR6, c[0x4][0x10] ;  /* 0x0100040000067ab9 */ /* 0x000fe20000000a00 */
[----:B------:R-:W-:Y:S02]  /*1950*/  IMAD.U32 R4, RZ, RZ, UR4 ;  /* 0x00000004ff047e24 */ /* 0x000fe4000f8e00ff */
        /* <DEDUP_REMOVED lines=10> */
[----:B-1----:R-:W-:Y:S05]  /*1a00*/  CALL.ABS.NOINC R14 ;  /* 0x000000000e007343 */ /* 0x002fea0003c00000 */
.L_x_18:
[----:B------:R-:W-:-:S06]  /*1a10*/  ULOP3.LUT UR4, UR42, 0x1, URZ, 0xfc, !UPT ;  /* 0x000000012a047892 */ /* 0x000fcc000f8efc3f */
[----:B0-----:R-:W-:Y:S01]  /*1a20*/  IMAD.U32 R0, RZ, RZ, UR4 ;  /* 0x00000004ff007e24 */ /* 0x001fe2000f8e00ff */
[----:B------:R-:W-:-:S04]  /*1a30*/  UMOV UR4, 0xffffffff ;  /* 0xffffffff00047882 */ /* 0x000fc80000000000 */
[----:B------:R-:W-:Y:S01]  /*1a40*/  ISETP.NE.AND P0, PT, R0, 0x3, PT ;  /* 0x000000030000780c */ /* 0x000fe20003f05270 */
[----:B------:R-:W-:-:S12]  /*1a50*/  BRA.DIV UR4, `(.L_x_20) ;  /* 0x0000006a04287947 */ /* 0x000fd8000b800000 */
.L_x_150:
[----:B------:R-:W-:Y:S05]  /*1a60*/  @!P0 BRA `(.L_x_21) ;  /* 0x0000000000048947 */ /* 0x000fea0003800000 */
[----:B------:R-:W-:Y:S01]  /*1a70*/  BPT.TRAP 0x1 ;  /* 0x000000040000795c */ /* 0x000fe20000300000 */
.L_x_21:
[----:B------:R-:W-:Y:S02]  /*1a80*/  IMAD.U32 R3, RZ, RZ, UR41 ;  /* 0x00000029ff037e24 */ /* 0x000fe4000f8e00ff */
[----:B------:R-:W-:-:S03]  /*1a90*/  IMAD.U32 R0, RZ, RZ, UR40 ;  /* 0x00000028ff007e24 */ /* 0x000fc6000f8e00ff */
[----:B------:R-:W-:Y:S02]  /*1aa0*/  LEA R3, R3, UR46, 0x3 ;  /* 0x0000002e03037c11 */ /* 0x000fe4000f8e18ff */
[----:B------:R-:W-:-:S04]  /*1ab0*/  SHF.L.U32 R0, R0, 0x1f, RZ ;  /* 0x0000001f00007819 */ /* 0x000fc800000006ff */
[----:B------:R0:W1:Y:S01]  /*1ac0*/  SYNCS.PHASECHK.TRANS64.TRYWAIT P1, [R3+URZ], R0 ;  /* 0x00000000030075a7 */ /* 0x000062000802017f */
[----:B------:R-:W-:Y:S05]  /*1ad0*/  @!P0 BRA `(.L_x_22) ;  /* 0x0000000000048947 */ /* 0x000fea0003800000 */
[----:B------:R-:W-:Y:S01]  /*1ae0*/  BPT.TRAP 0x1 ;  /* 0x000000040000795c */ /* 0x000fe20000300000 */
.L_x_22:
[----:B-1----:R-:W-:Y:S05]  /*1af0*/  @P1 BRA `(.L_x_23) ;  /* 0x0000000000081947 */ /* 0x002fea0003800000 */
[----:B------:R-:W1:Y:S02]  /*1b00*/  SYNCS.PHASECHK.TRANS64.TRYWAIT P1, [R3+URZ], R0 ;  /* 0x00000000030075a7 */ /* 0x000e64000802017f */
[----:B-1----:R-:W-:Y:S05]  /*1b10*/  @!P1 BRA `(.L_x_24) ;  /* 0x0000006800149947 */ /* 0x002fea0003800000 */
.L_x_23:
[----:B------:R-:W-:-:S04]  /*1b20*/  UIADD3 UR4, UR41, 0x1, URZ ;  /* 0x0000000129047890 */ /* 0x000fc8000fffe03f */
[----:B------:R-:W-:Y:S02]  /*1b30*/  UISETP.NE.AND UP0, UPT, UR4, 0xe, UPT ;  /* 0x0000000e0400788c */ /* 0x000fe4000bf05270 */
[----:B01----:R-:W-:Y:S02]  /*1b40*/  IMAD.U32 R0, RZ, RZ, UR4 ;  /* 0x00000004ff007e24 */ /* 0x003fe4000f8e00ff */
[----:B------:R-:W-:Y:S02]  /*1b50*/  USEL UR4, URZ, 0x1, UP0 ;  /* 0x000000013f047887 */ /* 0x000fe40008000000 */
[----:B------:R-:W-:Y:S02]  /*1b60*/  PLOP3.LUT P1, PT, PT, PT, UP0, 0x80, 0x0 ;  /* 0x000000000000781c */ /* 0x000fe40003f2f008 */
[----:B------:R-:W-:Y:S02]  /*1b70*/  ULOP3.LUT UR4, UR40, UR4, URZ, 0x3c, !UPT ;  /* 0x0000000428047292 */ /* 0x000fe4000f8e3c3f */
[----:B------:R-:W-:-:S04]  /*1b80*/  SEL R0, R0, RZ, P1 ;  /* 0x000000ff00007207 */ /* 0x000fc80000800000 */
[----:B------:R-:W-:Y:S01]  /*1b90*/  IMAD.U32 R77, RZ, RZ, UR4 ;  /* 0x00000004ff4d7e24 */ /* 0x000fe2000f8e00ff */
[----:B------:R-:W-:Y:S06]  /*1ba0*/  @!P0 BRA `(.L_x_25) ;  /* 0x0000000000048947 */ /* 0x000fec0003800000 */
[----:B------:R-:W-:Y:S01]  /*1bb0*/  BPT.TRAP 0x1 ;  /* 0x000000040000795c */ /* 0x000fe20000300000 */
.L_x_25:
[----:B------:R-:W-:Y:S01]  /*1bc0*/  IMAD.U32 R4, RZ, RZ, UR41 ;  /* 0x00000029ff047e24 */ /* 0x000fe2000f8e00ff */
[----:B------:R-:W-:Y:S02]  /*1bd0*/  LEA R3, R0, UR46, 0x3 ;  /* 0x0000002e00037c11 */ /* 0x000fe4000f8e18ff */
[----:B------:R-:W-:Y:S01]  /*1be0*/  SHF.L.U32 R82, R77, 0x1f, RZ ;  /* 0x0000001f4d527819 */ /* 0x000fe200000006ff */
[----:B------:R-:W-:Y:S01]  /*1bf0*/  IMAD R4, R4, 0x2000, R61 ;  /* 0x0000200004047824 */ /* 0x000fe200078e023d */
[----:B------:R-:W-:Y:S02]  /*1c00*/  ISETP.NE.AND P2, PT, RZ, UR47, PT ;  /* 0x0000002fff007c0c */ /* 0x000fe4000bf45270 */
[----:B------:R0:W1:Y:S01]  /*1c10*/  SYNCS.PHASECHK.TRANS64.TRYWAIT P1, [R3+URZ], R82 ;  /* 0x00000052030075a7 */ /* 0x000062000802017f */
[----:B------:R-:W-:Y:S01]  /*1c20*/  VIADD R6, R4, UR46 ;  /* 0x0000002e04067c36 */ /* 0x000fe20008000000 */
[----:B------:R0:W2:Y:S09]  /*1c30*/  LDS.U8 R5, [R4+UR46+0x800] ;  /* 0x0008002e04057984 */ /* 0x0000b20008000000 */
[----:B------:R-:W-:Y:S05]  /*1c40*/  WARPSYNC.ALL ;  /* 0x0000000000007948 */ /* 0x000fea0003800000 */
[----:B------:R-:W-:Y:S01]  /*1c50*/  IMAD.IADD R78, R65, 0x1, R6 ;  /* 0x00000001414e7824 */ /* 0x000fe200078e0206 */
[----:B------:R-:W2:Y:S04]  /*1c60*/  LDS.U8 R8, [R4+UR46+0x840] ;  /* 0x0008402e04087984 */ /* 0x000ea80008000000 */
[----:B------:R-:W-:Y:S04]  /*1c70*/  LDS.U8 R7, [R4+UR46+0x808] ;  /* 0x0008082e04077984 */ /* 0x000fe80008000000 */
[----:B------:R-:W3:Y:S04]  /*1c80*/  LDS.U8 R12, [R4+UR46+0x848] ;  /* 0x0008482e040c7984 */ /* 0x000ee80008000000 */
[----:B------:R-:W-:Y:S04]  /*1c90*/  LDS.U8 R9, [R4+UR46+0xc00] ;  /* 0x000c002e04097984 */ /* 0x000fe80008000000 */
[----:B------:R-:W4:Y:S04]  /*1ca0*/  LDS.U8 R26, [R4+UR46+0xc40] ;  /* 0x000c402e041a7984 */ /* 0x000f280008000000 */
[----:B------:R-:W-:Y:S04]  /*1cb0*/  LDS.U8 R11, [R4+UR46+0xc08] ;  /* 0x000c082e040b7984 */ /* 0x000fe80008000000 */
[----:B------:R-:W0:Y:S04]  /*1cc0*/  LDS.U8 R30, [R4+UR46+0xc48] ;  /* 0x000c482e041e7984 */ /* 0x000e280008000000 */
[----:B------:R-:W-:Y:S04]  /*1cd0*/  LDS.U8 R13, [R4+UR46+0x1000] ;  /* 0x0010002e040d7984 */ /* 0x000fe80008000000 */
[----:B------:R-:W1:Y:S04]  /*1ce0*/  LDS.U8 R36, [R4+UR46+0x1040] ;  /* 0x0010402e04247984 */ /* 0x000e680008000000 */
[----:B------:R-:W-:Y:S04]  /*1cf0*/  LDS.U8 R15, [R4+UR46+0x1008] ;  /* 0x0010082e040f7984 */ /* 0x000fe80008000000 */
[----:B------:R-:W1:Y:S01]  /*1d00*/  LDS.U8 R40, [R4+UR46+0x1048] ;  /* 0x0010482e04287984 */ /* 0x000e620008000000 */
[----:B--2---:R-:W-:-:S03]  /*1d10*/  PRMT R5, R8, 0x7604, R5 ;  /* 0x0000760408057816 */ /* 0x004fc60000000005 */
[----:B------:R-:W-:Y:S04]  /*1d20*/  LDS.U8 R21, [R4+UR46+0x1400] ;  /* 0x0014002e04157984 */ /* 0x000fe80008000000 */
[----:B------:R-:W2:Y:S01]  /*1d30*/  LDS.U8 R46, [R4+UR46+0x1440] ;  /* 0x0014402e042e7984 */ /* 0x000ea20008000000 */
[----:B---3--:R-:W-:-:S03]  /*1d40*/  PRMT R7, R12, 0x7604, R7 ;  /* 0x000076040c077816 */ /* 0x008fc60000000007 */
[----:B------:R-:W-:Y:S04]  /*1d50*/  LDS.U8 R23, [R4+UR46+0x1408] ;  /* 0x0014082e04177984 */ /* 0x000fe80008000000 */
[----:B------:R-:W3:Y:S01]  /*1d60*/  LDS.U8 R50, [R4+UR46+0x1448] ;  /* 0x0014482e04327984 */ /* 0x000ee20008000000 */
[----:B----4-:R-:W-:-:S03]  /*1d70*/  PRMT R9, R26, 0x7604, R9 ;  /* 0x000076041a097816 */ /* 0x010fc60000000009 */
[----:B------:R-:W4:Y:S04]  /*1d80*/  LDS.U8 R6, [R78+0x800] ;  /* 0x000800004e067984 */ /* 0x000f280000000000 */
[----:B------:R-:W4:Y:S01]  /*1d90*/  LDS.U8 R14, [R78+0x808] ;  /* 0x000808004e0e7984 */ /* 0x000f220000000000 */
[----:B0-----:R-:W-:-:S03]  /*1da0*/  PRMT R11, R30, 0x7604, R11 ;  /* 0x000076041e0b7816 */ /* 0x001fc6000000000b */
[----:B------:R-:W0:Y:S04]  /*1db0*/  LDS.U8 R28, [R78+0xc00] ;  /* 0x000c00004e1c7984 */ /* 0x000e280000000000 */
[----:B------:R-:W0:Y:S01]  /*1dc0*/  LDS.U8 R32, [R78+0xc08] ;  /* 0x000c08004e207984 */ /* 0x000e220000000000 */
[----:B-1----:R-:W-:-:S03]  /*1dd0*/  PRMT R13, R36, 0x7604, R13 ;  /* 0x00007604240d7816 */ /* 0x002fc6000000000d */
[----:B------:R-:W1:Y:S04]  /*1de0*/  LDS.U8 R38, [R78+0x1000] ;  /* 0x001000004e267984 */ /* 0x000e680000000000 */
[----:B------:R-:W1:Y:S01]  /*1df0*/  LDS.U8 R42, [R78+0x1008] ;  /* 0x001008004e2a7984 */ /* 0x000e620000000000 */
[----:B------:R-:W-:-:S03]  /*1e00*/  PRMT R15, R40, 0x7604, R15 ;  /* 0x00007604280f7816 */ /* 0x000fc6000000000f */
[----:B------:R-:W1:Y:S04]  /*1e10*/  LDS.U8 R48, [R78+0x1400] ;  /* 0x001400004e307984 */ /* 0x000e680000000000 */
[----:B------:R-:W1:Y:S01]  /*1e20*/  LDS.U8 R52, [R78+0x1408] ;  /* 0x001408004e347984 */ /* 0x000e620000000000 */
[----:B--2---:R-:W-:-:S03]  /*1e30*/  PRMT R21, R46, 0x7604, R21 ;  /* 0x000076042e157816 */ /* 0x004fc60000000015 */
[----:B------:R-:W2:Y:S04]  /*1e40*/  LDS.U8 R10, [R78+0x840] ;  /* 0x000840004e0a7984 */ /* 0x000ea80000000000 */
[----:B------:R-:W2:Y:S01]  /*1e50*/  LDS.U8 R20, [R78+0x848] ;  /* 0x000848004e147984 */ /* 0x000ea20000000000 */
[----:B---3--:R-:W-:-:S03]  /*1e60*/  PRMT R23, R50, 0x7604, R23 ;  /* 0x0000760432177816 */ /* 0x008fc60000000017 */
[----:B------:R-:W3:Y:S01]  /*1e70*/  LDS.U8 R74, [R78+0xc40] ;  /* 0x000c40004e4a7984 */ /* 0x000ee20000000000 */
[----:B----4-:R-:W-:-:S03]  /*1e80*/  PRMT R5, R6, 0x7054, R5 ;  /* 0x0000705406057816 */ /* 0x010fc60000000005 */
[----:B------:R-:W4:Y:S01]  /*1e90*/  LDS.U8 R34, [R78+0xc48] ;  /* 0x000c48004e227984 */ /* 0x000f220000000000 */
[----:B------:R-:W-:-:S03]  /*1ea0*/  PRMT R7, R14, 0x7054, R7 ;  /* 0x000070540e077816 */ /* 0x000fc60000000007 */
[----:B------:R-:W4:Y:S01]  /*1eb0*/  LDS.U8 R68, [R78+0x1040] ;  /* 0x001040004e447984 */ /* 0x000f220000000000 */
[----:B0-----:R-:W-:-:S03]  /*1ec0*/  PRMT R9, R28, 0x7054, R9 ;  /* 0x000070541c097816 */ /* 0x001fc60000000009 */
[----:B------:R-:W0:Y:S01]  /*1ed0*/  LDS.U8 R44, [R78+0x1048] ;  /* 0x001048004e2c7984 */ /* 0x000e220000000000 */
[----:B------:R-:W-:-:S03]  /*1ee0*/  PRMT R11, R32, 0x7054, R11 ;  /* 0x00007054200b7816 */ /* 0x000fc6000000000b */
[----:B------:R-:W0:Y:S01]  /*1ef0*/  LDS.U8 R70, [R78+0x1440] ;  /* 0x001440004e467984 */ /* 0x000e220000000000 */
[----:B-1----:R-:W-:-:S03]  /*1f00*/  PRMT R13, R38, 0x7054, R13 ;  /* 0x00007054260d7816 */ /* 0x002fc6000000000d */
[----:B------:R-:W1:Y:S01]  /*1f10*/  LDS.U8 R54, [R78+0x1448] ;  /* 0x001448004e367984 */ /* 0x000e620000000000 */
[----:B------:R-:W-:Y:S02]  /*1f20*/  PRMT R15, R42, 0x7054, R15 ;  /* 0x000070542a0f7816 */ /* 0x000fe4000000000f */
[----:B------:R-:W-:Y:S02]  /*1f30*/  PRMT R21, R48, 0x7054, R21 ;  /* 0x0000705430157816 */ /* 0x000fe40000000015 */
[----:B------:R-:W-:Y:S02]  /*1f40*/  PRMT R23, R52, 0x7054, R23 ;  /* 0x0000705434177816 */ /* 0x000fe40000000017 */
[----:B--2---:R-:W-:Y:S02]  /*1f50*/  PRMT R72, R10, 0x654, R5 ;  /* 0x000006540a487816 */ /* 0x004fe40000000005 */
[----:B------:R-:W-:Y:S02]  /*1f60*/  PRMT R73, R20, 0x654, R7 ;  /* 0x0000065414497816 */ /* 0x000fe40000000007 */
[----:B---3--:R-:W-:-:S02]  /*1f70*/  PRMT R74, R74, 0x654, R9 ;  /* 0x000006544a4a7816 */ /* 0x008fc40000000009 */
[----:B----4-:R-:W-:Y:S02]  /*1f80*/  PRMT R75, R34, 0x654, R11 ;  /* 0x00000654224b7816 */ /* 0x010fe4000000000b */
[----:B------:R-:W-:Y:S02]  /*1f90*/  PRMT R68, R68, 0x654, R13 ;  /* 0x0000065444447816 */ /* 0x000fe4000000000d */
[----:B0-----:R-:W-:Y:S02]  /*1fa0*/  PRMT R69, R44, 0x654, R15 ;  /* 0x000006542c457816 */ /* 0x001fe4000000000f */
[----:B------:R-:W-:Y:S02]  /*1fb0*/  PRMT R70, R70, 0x654, R21 ;  /* 0x0000065446467816 */ /* 0x000fe40000000015 */
[----:B-1----:R-:W-:Y:S02]  /*1fc0*/  PRMT R71, R54, 0x654, R23 ;  /* 0x0000065436477816 */ /* 0x002fe40000000017 */
[----:B------:R-:W-:Y:S01]  /*1fd0*/  R2UR UR4, R24 ;  /* 0x00000000180472ca */ /* 0x000fe200000e0000 */
[----:B------:R-:W-:Y:S01]  /*1fe0*/  UMOV UR7, 0x40000040 ;  /* 0x4000004000077882 */ /* 0x000fe20000000000 */
[----:B------:R-:W-:-:S11]  /*1ff0*/  WARPGROUP.ARRIVE ;  /* 0x00000000000079c5 */ /* 0x000fd60000000000 */
[----:B------:R-:W-:-:S04]  /*2000*/  USHF.R.U32.HI UR4, URZ, 0x4, UR4 ;  /* 0x000000043f047899 */ /* 0x000fc80008011604 */
[----:B------:R-:W-:-:S04]  /*2010*/  ULOP3.LUT UR4, UR4, 0x3fff, URZ, 0xc0, !UPT ;  /* 0x00003fff04047892 */ /* 0x000fc8000f8ec03f */
[----:B------:R-:W-:-:S04]  /*2020*/  ULOP3.LUT UR8, UR4, 0x10000, URZ, 0xfc, !UPT ;  /* 0x0001000004087892 */ /* 0x000fc8000f8efc3f */
[----:B------:R-:W-:-:S07]  /*2030*/  ULEA UR4, UR41, UR8, 0x9 ;  /* 0x0000000829047291 */ /* 0x000fce000f8e483f */
[----:B------:R-:W-:Y:S02]  /*2040*/  UMOV UR6, UR4 ;  /* 0x0000000400067c82 */ /* 0x000fe40008000000 */
[----:B------:R-:W-:Y:S01]  /*2050*/  QGMMA.64x64x32.F32.E5M2.E4M3 R24, R72, gdesc[UR4], RZ, !UPT, gsb0 ;  /* 0x00e0000448187df3 */ /* 0x000fe2000c0018ff */
[----:B------:R-:W-:Y:S01]  /*2060*/  UIADD3 UR6, UR4, 0x2, URZ ;  /* 0x0000000204067890 */ /* 0x000fe2000fffe03f */
[----:B------:R-:W-:Y:S01]  /*2070*/  UMOV UR7, 0x40000040 ;  /* 0x4000004000077882 */ /* 0x000fe20000000000 */
[----:B------:R-:W-:Y:S02]  /*2080*/  WARPGROUP.DEPBAR.LE gsb0, 0x0 ;  /* 0x00008000000079c5 */ /* 0x000fe40000010000 */
[----:B------:R-:W-:-:S06]  /*2090*/  WARPGROUP.ARRIVE ;  /* 0x00000000000079c5 */ /* 0x000fcc0000000000 */
[----:B------:R-:W-:Y:S01]  /*20a0*/  QGMMA.64x64x32.F32.E5M2.E4M3 R24, R68, gdesc[UR4], R24, gsb0 ;  /* 0x00e0000444187df3 */ /* 0x000fe20008001818 */
[----:B------:R-:W-:Y:S01]  /*20b0*/  UIADD3 UR6, UR4, 0x4, URZ ;  /* 0x0000000404067890 */ /* 0x000fe2000fffe03f */
[----:B------:R-:W-:Y:S01]  /*20c0*/  UMOV UR7, 0x40000040 ;  /* 0x4000004000077882 */ /* 0x000fe20000000000 */
[----:B------:R-:W-:Y:S01]  /*20d0*/  UIADD3 UR4, UR4, 0x6, URZ ;  /* 0x0000000604047890 */ /* 0x000fe2000fffe03f */
[----:B------:R-:W-:Y:S02]  /*20e0*/  WARPGROUP.DEPBAR.LE gsb0, 0x0 ;  /* 0x00008000000079c5 */ /* 0x000fe40000010000 */
[----:B------:R-:W-:Y:S04]  /*20f0*/  LDS.U8 R5, [R4+UR46+0x1800] ;  /* 0x0018002e04057984 */ /* 0x000fe80008000000 */
[----:B------:R-:W0:Y:S04]  /*2100*/  LDS.U8 R6, [R4+UR46+0x1840] ;  /* 0x0018402e04067984 */ /* 0x000e280008000000 */
[----:B------:R-:W-:Y:S04]  /*2110*/  LDS.U8 R7, [R4+UR46+0x1808] ;  /* 0x0018082e04077984 */ /* 0x000fe80008000000 */
[----:B------:R-:W1:Y:S04]  /*2120*/  LDS.U8 R10, [R4+UR46+0x1848] ;  /* 0x0018482e040a7984 */ /* 0x000e680008000000 */
[----:B------:R-:W-:Y:S04]  /*2130*/  LDS.U8 R9, [R4+UR46+0x1c00] ;  /* 0x001c002e04097984 */ /* 0x000fe80008000000 */
[----:B------:R-:W2:Y:S04]  /*2140*/  LDS.U8 R20, [R4+UR46+0x1c40] ;  /* 0x001c402e04147984 */ /* 0x000ea80008000000 */
[----:B------:R-:W-:Y:S04]  /*2150*/  LDS.U8 R13, [R4+UR46+0x1c08] ;  /* 0x001c082e040d7984 */ /* 0x000fe80008000000 */
[----:B------:R-:W3:Y:S04]  /*2160*/  LDS.U8 R72, [R4+UR46+0x1c48] ;  /* 0x001c482e04487984 */ /* 0x000ee80008000000 */
[----:B------:R-:W4:Y:S04]  /*2170*/  LDS.U8 R8, [R78+0x1800] ;  /* 0x001800004e087984 */ /* 0x000f280000000000 */
[----:B------:R-:W4:Y:S04]  /*2180*/  LDS.U8 R12, [R78+0x1808] ;  /* 0x001808004e0c7984 */ /* 0x000f280000000000 */
        /* <DEDUP_REMOVED lines=8> */
[----:B--2---:R-:W-:Y:S02]  /*2210*/  PRMT R9, R20, 0x7604, R9 ;  /* 0x0000760414097816 */ /* 0x004fe40000000009 */
[----:B---3--:R-:W-:Y:S02]  /*2220*/  PRMT R13, R72, 0x7604, R13 ;  /* 0x00007604480d7816 */ /* 0x008fe4000000000d */
[----:B----4-:R-:W-:Y:S02]  /*2230*/  PRMT R5, R8, 0x7054, R5 ;  /* 0x0000705408057816 */ /* 0x010fe40000000005 */
[----:B------:R-:W-:-:S02]  /*2240*/  PRMT R7, R12, 0x7054, R7 ;  /* 0x000070540c077816 */ /* 0x000fc40000000007 */
[----:B------:R-:W-:Y:S02]  /*2250*/  PRMT R70, R70, 0x7054, R9 ;  /* 0x0000705446467816 */ /* 0x000fe40000000009 */
[----:B------:R-:W-:Y:S02]  /*2260*/  PRMT R13, R74, 0x7054, R13 ;  /* 0x000070544a0d7816 */ /* 0x000fe4000000000d */
[----:B0-----:R-:W-:Y:S02]  /*2270*/  PRMT R68, R68, 0x654, R5 ;  /* 0x0000065444447816 */ /* 0x001fe40000000005 */
[----:B------:R-:W-:Y:S02]  /*2280*/  PRMT R69, R14, 0x654, R7 ;  /* 0x000006540e457816 */ /* 0x000fe40000000007 */
[----:B-1----:R-:W-:Y:S02]  /*2290*/  PRMT R70, R11, 0x654, R70 ;  /* 0x000006540b467816 */ /* 0x002fe40000000046 */
[----:B------:R-:W-:-:S04]  /*22a0*/  PRMT R71, R76, 0x654, R13 ;  /* 0x000006544c477816 */ /* 0x000fc8000000000d */
[----:B------:R-:W-:-:S06]  /*22b0*/  WARPGROUP.ARRIVE ;  /* 0x00000000000079c5 */ /* 0x000fcc0000000000 */
[----:B------:R-:W-:Y:S01]  /*22c0*/  QGMMA.64x64x32.F32.E5M2.E4M3 R24, R68, gdesc[UR4], R24, gsb0 ;  /* 0x00e0000444187df3 */ /* 0x000fe20008001818 */
[----:B------:R-:W-:Y:S01]  /*22d0*/  UMOV UR6, UR4 ;  /* 0x0000000400067c82 */ /* 0x000fe20008000000 */
[----:B------:R-:W-:Y:S01]  /*22e0*/  UMOV UR7, 0x40000040 ;  /* 0x4000004000077882 */ /* 0x000fe20000000000 */
        /* <DEDUP_REMOVED lines=30> */
[----:B------:R-:W-:Y:S03]  /*24d0*/  QGMMA.64x64x32.F32.E5M2.E4M3 R24, R68, gdesc[UR4], R24, gsb0 ;  /* 0x00e0000444187df3 */ /* 0x000fe60008001818 */
[----:B------:R-:W-:Y:S02]  /*24e0*/  WARPGROUP.DEPBAR.LE gsb0, 0x0 ;  /* 0x00008000000079c5 */ /* 0x000fe40000010000 */
[----:B------:R-:W-:Y:S05]  /*24f0*/  @!P2 BRA `(.L_x_26) ;  /* 0x00000014005ca947 */ /* 0x000fea0003800000 */
[----:B------:R-:W-:Y:S05]  /*2500*/  @!P0 BRA `(.L_x_27) ;  /* 0x0000000000048947 */ /* 0x000fea0003800000 */
[----:B------:R-:W-:Y:S01]  /*2510*/  BPT.TRAP 0x1 ;  /* 0x000000040000795c */ /* 0x000fe20000300000 */
.L_x_27:
[----:B------:R-:W-:-:S05]  /*2520*/  IMAD.SHL.U32 R80, R0, 0x2000, RZ ;  /* 0x0000200000507824 */ /* 0x000fca00078e00ff */
[----:B------:R-:W-:-:S05]  /*2530*/  IADD3 R4, R80, UR46, R61 ;  /* 0x0000002e50047c10 */ /* 0x000fca000fffe03d */
[----:B------:R-:W-:Y:S01]  /*2540*/  IMAD.IADD R11, R65, 0x1, R4 ;  /* 0x00000001410b7824 */ /* 0x000fe200078e0204 */
[----:B------:R-:W-:Y:S06]  /*2550*/  @P1 BRA `(.L_x_28) ;  /* 0x0000000000081947 */ /* 0x000fec0003800000 */
[----:B------:R-:W0:Y:S02]  /*2560*/  SYNCS.PHASECHK.TRANS64.TRYWAIT P1, [R3+URZ], R82 ;  /* 0x00000052030075a7 */ /* 0x000e24000802017f */
[----:B0-----:R-:W-:Y:S05]  /*2570*/  @!P1 BRA `(.L_x_29) ;  /* 0x0000005c00909947 */ /* 0x001fea0003800000 */
.L_x_28:
[----:B0-----:R-:W-:Y:S01]  /*2580*/  LDS.U8 R3, [R4+0x800] ;  /* 0x0008000004037984 */ /* 0x001fe20000000000 */
[----:B------:R-:W0:Y:S01]  /*2590*/  LDC R13, c[0x0][0x28c] ;  /* 0x0000a300ff0d7b82 */ /* 0x000e220000000800 */
[----:B------:R-:W-:Y:S02]  /*25a0*/  UMOV UR4, UR41 ;  /* 0x0000002900047c82 */ /* 0x000fe40008000000 */
[----:B------:R-:W1:Y:S04]  /*25b0*/  LDS.U8 R6, [R4+0x840] ;  /* 0x0008400004067984 */ /* 0x000e680000000000 */
[----:B------:R-:W-:Y:S04]  /*25c0*/  LDS.U8 R5, [R4+0x808] ;  /* 0x0008080004057984 */ /* 0x000fe80000000000 */
[----:B------:R-:W2:Y:S04]  /*25d0*/  LDS.U8 R12, [R4+0x848] ;  /* 0x00084800040c7984 */ /* 0x000ea80000000000 */
[----:B------:R-:W-:Y:S04]  /*25e0*/  LDS.U8 R7, [R4+0xc00] ;  /* 0x000c000004077984 */ /* 0x000fe80000000000 */
[----:B------:R-:W3:Y:S04]  /*25f0*/  LDS.U8 R68, [R4+0xc40] ;  /* 0x000c400004447984 */ /* 0x000ee80000000000 */
[----:B------:R-:W-:Y:S01]  /*2600*/  LDS.U8 R9, [R4+0xc08] ;  /* 0x000c080004097984 */ /* 0x000fe20000000000 */
[----:B0-----:R-:W-:-:S03]  /*2610*/  ISETP.GE.AND P1, PT, R13, 0x101, PT ;  /* 0x000001010d00780c */ /* 0x001fc60003f26270 */
[----:B------:R-:W0:Y:S04]  /*2620*/  LDS.U8 R74, [R4+0xc48] ;  /* 0x000c4800044a7984 */ /* 0x000e280000000000 */
[----:B------:R-:W4:Y:S04]  /*2630*/  LDS.U8 R8, [R11+0x800] ;  /* 0x000800000b087984 */ /* 0x000f280000000000 */
[----:B------:R-:W4:Y:S04]  /*2640*/  LDS.U8 R14, [R11+0x808] ;  /* 0x000808000b0e7984 */ /* 0x000f280000000000 */
[----:B------:R-:W4:Y:S04]  /*2650*/  LDS.U8 R70, [R11+0xc00] ;  /* 0x000c00000b467984 */ /* 0x000f280000000000 */
[----:B------:R-:W4:Y:S01]  /*2660*/  LDS.U8 R76, [R11+0xc08] ;  /* 0x000c08000b4c7984 */ /* 0x000f220000000000 */
[----:B-1----:R-:W-:-:S03]  /*2670*/  PRMT R3, R6, 0x7604, R3 ;  /* 0x0000760406037816 */ /* 0x002fc60000000003 */
[----:B------:R-:W1:Y:S04]  /*2680*/  LDS.U8 R10, [R11+0x840] ;  /* 0x000840000b0a7984 */ /* 0x000e680000000000 */
[----:B------:R-:W1:Y:S01]  /*2690*/  LDS.U8 R20, [R11+0x848] ;  /* 0x000848000b147984 */ /* 0x000e620000000000 */
[----:B--2---:R-:W-:-:S03]  /*26a0*/  PRMT R5, R12, 0x7604, R5 ;  /* 0x000076040c057816 */ /* 0x004fc60000000005 */
[----:B------:R-:W2:Y:S04]  /*26b0*/  LDS.U8 R72, [R11+0xc40] ;  /* 0x000c40000b487984 */ /* 0x000ea80000000000 */
[----:B------:R-:W2:Y:S01]  /*26c0*/  LDS.U8 R78, [R11+0xc48] ;  /* 0x000c48000b4e7984 */ /* 0x000ea20000000000 */
[----:B---3--:R-:W-:Y:S02]  /*26d0*/  PRMT R7, R68, 0x7604, R7 ;  /* 0x0000760444077816 */ /* 0x008fe40000000007 */
[----:B0-----:R-:W-:Y:S02]  /*26e0*/  PRMT R9, R74, 0x7604, R9 ;  /* 0x000076044a097816 */ /* 0x001fe40000000009 */
[----:B----4-:R-:W-:Y:S02]  /*26f0*/  PRMT R3, R8, 0x7054, R3 ;  /* 0x0000705408037816 */ /* 0x010fe40000000003 */
[----:B------:R-:W-:-:S02]  /*2700*/  PRMT R5, R14, 0x7054, R5 ;  /* 0x000070540e057816 */ /* 0x000fc40000000005 */
[----:B------:R-:W-:Y:S02]  /*2710*/  PRMT R7, R70, 0x7054, R7 ;  /* 0x0000705446077816 */ /* 0x000fe40000000007 */
[----:B------:R-:W-:Y:S02]  /*2720*/  PRMT R9, R76, 0x7054, R9 ;  /* 0x000070544c097816 */ /* 0x000fe40000000009 */
[----:B-1----:R-:W-:Y:S02]  /*2730*/  PRMT R84, R10, 0x654, R3 ;  /* 0x000006540a547816 */ /* 0x002fe40000000003 */
[----:B------:R-:W-:Y:S02]  /*2740*/  PRMT R85, R20, 0x654, R5 ;  /* 0x0000065414557816 */ /* 0x000fe40000000005 */
[----:B--2---:R-:W-:Y:S02]  /*2750*/  PRMT R86, R72, 0x654, R7 ;  /* 0x0000065448567816 */ /* 0x004fe40000000007 */
[----:B------:R-:W-:Y:S01]  /*2760*/  PRMT R87, R78, 0x654, R9 ;  /* 0x000006544e577816 */ /* 0x000fe20000000009 */
[----:B------:R-:W-:Y:S06]  /*2770*/  @!P1 BRA `(.L_x_30) ;  /* 0x0000000800cc9947 */ /* 0x000fec0003800000 */
[----:B------:R-:W-:Y:S01]  /*2780*/  R2UR UR6, R0 ;  /* 0x00000000000672ca */ /* 0x000fe200000e0000 */
[----:B------:R-:W-:Y:S01]  /*2790*/  IMAD.U32 R3, RZ, RZ, UR47 ;  /* 0x0000002fff037e24 */ /* 0x000fe2000f8e00ff */
[----:B------:R-:W-:-:S13]  /*27a0*/  UMOV UR4, UR41 ;  /* 0x0000002900047c82 */ /* 0x000fda0008000000 */
.L_x_38:
[----:B------:R-:W-:-:S04]  /*27b0*/  UIADD3 UR5, UR6, 0x1, URZ ;  /* 0x0000000106057890 */ /* 0x000fc8000fffe03f */
[----:B------:R-:W-:-:S04]  /*27c0*/  UISETP.NE.AND UP0, UPT, UR5, 0xe, UPT ;  /* 0x0000000e0500788c */ /* 0x000fc8000bf05270 */
[----:B------:R-:W-:Y:S02]  /*27d0*/  USEL UR7, URZ, 0x1, UP0 ;  /* 0x000000013f077887 */ /* 0x000fe40008000000 */
[----:B------:R-:W-:-:S04]  /*27e0*/  USEL UR5, UR5, URZ, UP0 ;  /* 0x0000003f05057287 */ /* 0x000fc80008000000 */
[----:B------:R-:W-:Y:S02]  /*27f0*/  LOP3.LUT R77, R77, UR7, RZ, 0x3c, !PT ;  /* 0x000000074d4d7c12 */ /* 0x000fe4000f8e3cff */
[----:B------:R-:W-:Y:S01]  /*2800*/  IMAD.U32 R0, RZ, RZ, UR5 ;  /* 0x00000005ff007e24 */ /* 0x000fe2000f8e00ff */
[----:B------:R-:W-:Y:S06]  /*2810*/  @!P0 BRA `(.L_x_31) ;  /* 0x0000000000048947 */ /* 0x000fec0003800000 */
[----:B------:R-:W-:Y:S01]  /*2820*/  BPT.TRAP 0x1 ;  /* 0x000000040000795c */ /* 0x000fe20000300000 */
.L_x_31:
[----:B------:R-:W-:Y:S01]  /*2830*/  LEA R15, R0, UR46, 0x3 ;  /* 0x0000002e000f7c11 */ /* 0x000fe2000f8e18ff */
[----:B------:R-:W-:Y:S01]  /*2840*/  ULEA UR9, UR6, UR8, 0x9 ;  /* 0x0000000806097291 */ /* 0x000fe2000f8e483f */
[----:B------:R-:W-:Y:S01]  /*2850*/  SHF.L.U32 R78, R77, 0x1f, RZ ;  /* 0x0000001f4d4e7819 */ /* 0x000fe200000006ff */
[----:B------:R-:W-:Y:S01]  /*2860*/  IMAD.U32 R4, RZ, RZ, UR6 ;  /* 0x00000006ff047e24 */ /* 0x000fe2000f8e00ff */
[----:B------:R-:W-:Y:S02]  /*2870*/  UMOV UR7, 0x40000040 ;  /* 0x4000004000077882 */ /* 0x000fe40000000000 */
[----:B------:R0:W1:Y:S01]  /*2880*/  SYNCS.PHASECHK.TRANS64.TRYWAIT P1, [R15+URZ], R78 ;  /* 0x0000004e0f0075a7 */ /* 0x000062000802017f */
[----:B------:R-:W-:Y:S01]  /*2890*/  WARPGROUP.ARRIVE ;  /* 0x00000000000079c5 */ /* 0x000fe20000000000 */
[----:B------:R-:W-:Y:S01]  /*28a0*/  UMOV UR6, UR9 ;  /* 0x0000000900067c82 */ /* 0x000fe20008000000 */
[----:B------:R-:W-:-:S04]  /*28b0*/  IMAD R4, R4, 0x2000, R61 ;  /* 0x0000200004047824 */ /* 0x000fc800078e023d */
[----:B------:R-:W-:Y:S01]  /*28c0*/  QGMMA.64x64x32.F32.E5M2.E4M3 R24, R84, gdesc[UR4], R24, gsb0 ;  /* 0x00e0000454187df3 */ /* 0x000fe20008001818 */
[----:B------:R-:W-:Y:S01]  /*28d0*/  VIADD R8, R4, UR46 ;  /* 0x0000002e04087c36 */ /* 0x000fe20008000000 */
[----:B------:R-:W-:Y:S01]  /*28e0*/  UIADD3 UR6, UR9, 0x2, URZ ;  /* 0x0000000209067890 */ /* 0x000fe2000fffe03f */
[----:B------:R-:W-:Y:S02]  /*28f0*/  UMOV UR7, 0x40000040 ;  /* 0x4000004000077882 */ /* 0x000fe40000000000 */
[----:B------:R-:W-:Y:S01]  /*2900*/  IMAD.IADD R21, R65, 0x1, R8 ;  /* 0x0000000141157824 */ /* 0x000fe200078e0208 */
[----:B------:R-:W-:Y:S02]  /*2910*/  WARPGROUP.DEPBAR.LE gsb0, 0x0 ;  /* 0x00008000000079c5 */ /* 0x000fe40000010000 */
[----:B------:R-:W-:Y:S04]  /*2920*/  LDS.U8 R5, [R4+UR46+0x1000] ;  /* 0x0010002e04057984 */ /* 0x000fe80008000000 */
[----:B------:R-:W2:Y:S04]  /*2930*/  LDS.U8 R6, [R4+UR46+0x1040] ;  /* 0x0010402e04067984 */ /* 0x000ea80008000000 */
[----:B------:R-:W-:Y:S04]  /*2940*/  LDS.U8 R7, [R4+UR46+0x1008] ;  /* 0x0010082e04077984 */ /* 0x000fe80008000000 */
[----:B------:R-:W3:Y:S04]  /*2950*/  LDS.U8 R10, [R4+UR46+0x1048] ;  /* 0x0010482e040a7984 */ /* 0x000ee80008000000 */
[----:B------:R-:W-:Y:S04]  /*2960*/  LDS.U8 R9, [R4+UR46+0x1400] ;  /* 0x0014002e04097984 */ /* 0x000fe80008000000 */
[----:B------:R-:W4:Y:S04]  /*2970*/  LDS.U8 R20, [R4+UR46+0x1440] ;  /* 0x0014402e04147984 */ /* 0x000f280008000000 */
[----:B------:R-:W-:Y:S04]  /*2980*/  LDS.U8 R13, [R4+UR46+0x1408] ;  /* 0x0014082e040d7984 */ /* 0x000fe80008000000 */
[----:B------:R-:W0:Y:S04]  /*2990*/  LDS.U8 R72, [R4+UR46+0x1448] ;  /* 0x0014482e04487984 */ /* 0x000e280008000000 */
[----:B------:R-:W1:Y:S04]  /*29a0*/  LDS.U8 R8, [R21+0x1000] ;  /* 0x0010000015087984 */ /* 0x000e680000000000 */
[----:B------:R-:W1:Y:S04]  /*29b0*/  LDS.U8 R12, [R21+0x1008] ;  /* 0x00100800150c7984 */ /* 0x000e680000000000 */
[----:B------:R-:W1:Y:S04]  /*29c0*/  LDS.U8 R70, [R21+0x1400] ;  /* 0x0014000015467984 */ /* 0x000e680000000000 */
[----:B------:R-:W1:Y:S01]  /*29d0*/  LDS.U8 R74, [R21+0x1408] ;  /* 0x00140800154a7984 */ /* 0x000e620000000000 */
[----:B--2---:R-:W-:-:S03]  /*29e0*/  PRMT R5, R6, 0x7604, R5 ;  /* 0x0000760406057816 */ /* 0x004fc60000000005 */
[----:B------:R-:W2:Y:S04]  /*29f0*/  LDS.U8 R68, [R21+0x1040] ;  /* 0x0010400015447984 */ /* 0x000ea80000000000 */
[----:B------:R-:W2:Y:S01]  /*2a00*/  LDS.U8 R14, [R21+0x1048] ;  /* 0x00104800150e7984 */ /* 0x000ea20000000000 */
[----:B---3--:R-:W-:-:S03]  /*2a10*/  PRMT R7, R10, 0x7604, R7 ;  /* 0x000076040a077816 */ /* 0x008fc60000000007 */
[----:B------:R-:W3:Y:S04]  /*2a20*/  LDS.U8 R11, [R21+0x1440] ;  /* 0x00144000150b7984 */ /* 0x000ee80000000000 */
[----:B------:R-:W3:Y:S01]  /*2a30*/  LDS.U8 R76, [R21+0x1448] ;  /* 0x00144800154c7984 */ /* 0x000ee20000000000 */
[----:B----4-:R-:W-:Y:S02]  /*2a40*/  PRMT R9, R20, 0x7604, R9 ;  /* 0x0000760414097816 */ /* 0x010fe40000000009 */
[----:B0-----:R-:W-:Y:S02]  /*2a50*/  PRMT R13, R72, 0x7604, R13 ;  /* 0x00007604480d7816 */ /* 0x001fe4000000000d */
[----:B-1----:R-:W-:Y:S02]  /*2a60*/  PRMT R5, R8, 0x7054, R5 ;  /* 0x0000705408057816 */ /* 0x002fe40000000005 */
[----:B------:R-:W-:-:S02]  /*2a70*/  PRMT R7, R12, 0x7054, R7 ;  /* 0x000070540c077816 */ /* 0x000fc40000000007 */
[----:B------:R-:W-:Y:S02]  /*2a80*/  PRMT R70, R70, 0x7054, R9 ;  /* 0x0000705446467816 */ /* 0x000fe40000000009 */
[----:B------:R-:W-:Y:S02]  /*2a90*/  PRMT R13, R74, 0x7054, R13 ;  /* 0x000070544a0d7816 */ /* 0x000fe4000000000d */
[----:B--2---:R-:W-:Y:S02]  /*2aa0*/  PRMT R68, R68, 0x654, R5 ;  /* 0x0000065444447816 */ /* 0x004fe40000000005 */
[----:B------:R-:W-:Y:S02]  /*2ab0*/  PRMT R69, R14, 0x654, R7 ;  /* 0x000006540e457816 */ /* 0x000fe40000000007 */
[----:B---3--:R-:W-:Y:S02]  /*2ac0*/  PRMT R70, R11, 0x654, R70 ;  /* 0x000006540b467816 */ /* 0x008fe40000000046 */
[----:B------:R-:W-:-:S04]  /*2ad0*/  PRMT R71, R76, 0x654, R13 ;  /* 0x000006544c477816 */ /* 0x000fc8000000000d */
[----:B------:R-:W-:-:S06]  /*2ae0*/  WARPGROUP.ARRIVE ;  /* 0x00000000000079c5 */ /* 0x000fcc0000000000 */
[----:B------:R-:W-:Y:S03]  /*2af0*/  QGMMA.64x64x32.F32.E5M2.E4M3 R24, R68, gdesc[UR4], R24, gsb0 ;  /* 0x00e0000444187df3 */ /* 0x000fe60008001818 */
        /* <DEDUP_REMOVED lines=28> */
[----:B------:R-:W-:Y:S01]  /*2cc0*/  PRMT R71, R76, 0x654, R13 ;  /* 0x000006544c477816 */ /* 0x000fe2000000000d */
[----:B------:R-:W-:Y:S06]  /*2cd0*/  @!P0 BRA `(.L_x_32) ;  /* 0x0000000000048947 */ /* 0x000fec0003800000 */
[----:B------:R-:W-:Y:S01]  /*2ce0*/  BPT.TRAP 0x1 ;  /* 0x000000040000795c */ /* 0x000fe20000300000 */
.L_x_32:
[----:B------:R-:W-:Y:S02]  /*2cf0*/  UISETP.GT.U32.AND UP0, UPT, UR42, 0x1, UPT ;  /* 0x000000012a00788c */ /* 0x000fe4000bf04070 */
[----:B------:R-:W-:-:S04]  /*2d00*/  ULEA UR5, UR4, UR46, 0x3 ;  /* 0x0000002e04057291 */ /* 0x000fc8000f8e183f */
[----:B------:R-:W-:Y:S01]  /*2d10*/  UIADD3 UR5, UR5, 0x70, URZ ;  /* 0x0000007005057890 */ /* 0x000fe2000fffe03f */
[----:B------:R-:W-:-:S03]  /*2d20*/  PLOP3.LUT P2, PT, PT, PT, UP0, 0x80, 0x0 ;  /* 0x000000000000781c */ /* 0x000fc60003f4f008 */
[----:B------:R-:W-:-:S09]  /*2d30*/  UPRMT UR5, URZ, 0x654, UR5 ;  /* 0x000006543f057896 */ /* 0x000fd20008000005 */
[----:B------:R-:W-:Y:S01]  /*2d40*/  SYNCS.ARRIVE.TRANS64.RED.A1T0 RZ, [UR5], RZ ;  /* 0x000000ffffff79a7 */ /* 0x000fe20008100405 */
[----:B------:R-:W-:Y:S05]  /*2d50*/  @P2 BRA `(.L_x_33) ;  /* 0x0000000000042947 */ /* 0x000fea0003800000 */
[----:B------:R-:W-:Y:S01]  /*2d60*/  BPT.TRAP 0x1 ;  /* 0x000000040000795c */ /* 0x000fe20000300000 */
.L_x_33:
[----:B------:R-:W-:Y:S01]  /*2d70*/  UIADD3 UR6, UR9, 0x4, URZ ;  /* 0x0000000409067890 */ /* 0x000fe2000fffe03f */
[----:B------:R-:W-:Y:S01]  /*2d80*/  WARPGROUP.ARRIVE ;  /* 0x00000000000079c5 */ /* 0x000fe20000000000 */
[----:B------:R-:W-:Y:S01]  /*2d90*/  UMOV UR7, 0x40000040 ;  /* 0x4000004000077882 */ /* 0x000fe20000000000 */
[----:B------:R-:W-:-:S04]  /*2da0*/  UIADD3 UR4, UR4, 0x1, URZ ;  /* 0x0000000104047890 */ /* 0x000fc8000fffe03f */
[----:B------:R-:W-:-:S05]  /*2db0*/  UISETP.NE.AND UP0, UPT, UR4, 0xe, UPT ;  /* 0x0000000e0400788c */ /* 0x000fca000bf05270 */
[----:B------:R-:W-:Y:S01]  /*2dc0*/  QGMMA.64x64x32.F32.E5M2.E4M3 R24, R68, gdesc[UR4], R24, gsb0 ;  /* 0x00e0000444187df3 */ /* 0x000fe20008001818 */
[----:B------:R-:W-:Y:S02]  /*2dd0*/  USEL UR4, UR4, URZ, UP0 ;  /* 0x0000003f04047287 */ /* 0x000fe40008000000 */
        /* <DEDUP_REMOVED lines=31> */
.L_x_34:
[----:B------:R-:W-:Y:S01]  /*2fd0*/  IMAD.SHL.U32 R80, R0, 0x2000, RZ ;  /* 0x0000200000507824 */ /* 0x000fe200078e00ff */
[----:B------:R-:W-:Y:S04]  /*2fe0*/  BSSY B0, `(.L_x_35) ;  /* 0x0000005000007945 */ /* 0x000fe80003800000 */
[----:B------:R-:W-:Y:S01]  /*2ff0*/  IADD3 R12, R80, UR46, R61 ;  /* 0x0000002e500c7c10 */ /* 0x000fe2000fffe03d */
[----:B------:R-:W-:Y:S06]  /*3000*/  @P1 BRA `(.L_x_36) ;  /* 0x0000000000081947 */ /* 0x000fec0003800000 */
[----:B------:R-:W0:Y:S02]  /*3010*/  SYNCS.PHASECHK.TRANS64.TRYWAIT P1, [R15+URZ], R78 ;  /* 0x0000004e0f0075a7 */ /* 0x000e24000802017f */
[----:B0-----:R-:W-:Y:S05]  /*3020*/  @!P1 BRA `(.L_x_37) ;  /* 0x0000005000f89947 */ /* 0x001fea0003800000 */
.L_x_36:
[----:B------:R-:W-:Y:S05]  /*3030*/  BSYNC B0 ;  /* 0x0000000000007941 */ /* 0x000fea0003800000 */
.L_x_35:
[----:B------:R-:W-:Y:S01]  /*3040*/  IMAD.IADD R14, R65, 0x1, R12 ;  /* 0x00000001410e7824 */ /* 0x000fe200078e020c */
[----:B------:R-:W-:Y:S01]  /*3050*/  LDS.U8 R4, [R12+0x800] ;  /* 0x000800000c047984 */ /* 0x000fe20000000000 */
[----:B------:R-:W-:Y:S05]  /*3060*/  WARPSYNC.ALL ;  /* 0x0000000000007948 */ /* 0x000fea0003800000 */
[----:B------:R-:W1:Y:S04]  /*3070*/  LDS.U8 R5, [R12+0x840] ;  /* 0x000840000c057984 */ /* 0x000e680000000000 */
[----:B------:R-:W-:Y:S04]  /*3080*/  LDS.U8 R6, [R12+0x808] ;  /* 0x000808000c067984 */ /* 0x000fe80000000000 */
[----:B------:R-:W2:Y:S04]  /*3090*/  LDS.U8 R11, [R12+0x848] ;  /* 0x000848000c0b7984 */ /* 0x000ea80000000000 */
[----:B------:R-:W-:Y:S04]  /*30a0*/  LDS.U8 R8, [R12+0xc00] ;  /* 0x000c00000c087984 */ /* 0x000fe80000000000 */
[----:B0-----:R-:W0:Y:S04]  /*30b0*/  LDS.U8 R15, [R12+0xc40] ;  /* 0x000c40000c0f7984 */ /* 0x001e280000000000 */
[----:B------:R-:W-:Y:S04]  /*30c0*/  LDS.U8 R10, [R12+0xc08] ;  /* 0x000c08000c0a7984 */ /* 0x000fe80000000000 */
[----:B------:R-:W3:Y:S04]  /*30d0*/  LDS.U8 R73, [R12+0xc48] ;  /* 0x000c48000c497984 */ /* 0x000ee80000000000 */
        /* <DEDUP_REMOVED lines=10> */
[----:B0-----:R-:W-:Y:S02]  /*3180*/  PRMT R8, R15, 0x7604, R8 ;  /* 0x000076040f087816 */ /* 0x001fe40000000008 */
[----:B---3--:R-:W-:Y:S02]  /*3190*/  PRMT R10, R73, 0x7604, R10 ;  /* 0x00007604490a7816 */ /* 0x008fe4000000000a */
        /* <DEDUP_REMOVED lines=8> */
[----:B------:R-:W-:Y:S01]  /*3220*/  UIADD3 UR6, UR9, 0x6, URZ ;  /* 0x0000000609067890 */ /* 0x000fe2000fffe03f */
[----:B------:R-:W-:Y:S01]  /*3230*/  WARPGROUP.ARRIVE ;  /* 0x00000000000079c5 */ /* 0x000fe20000000000 */
[----:B------:R-:W-:Y:S01]  /*3240*/  UMOV UR7, 0x40000040 ;  /* 0x4000004000077882 */ /* 0x000fe20000000000 */
[C---:B------:R-:W-:Y:S01]  /*3250*/  ISETP.GT.AND P1, PT, R3.reuse, 0x2, PT ;  /* 0x000000020300780c */ /* 0x040fe20003f24270 */
[----:B------:R-:W-:-:S05]  /*3260*/  VIADD R3, R3, 0xffffffff ;  /* 0xffffffff03037836 */ /* 0x000fca0000000000 */
[----:B------:R-:W-:Y:S01]  /*3270*/  QGMMA.64x64x32.F32.E5M2.E4M3 R24, R68, gdesc[UR4], R24, gsb0 ;  /* 0x00e0000444187df3 */ /* 0x000fe20008001818 */
[----:B------:R-:W-:Y:S02]  /*3280*/  R2UR UR6, R0 ;  /* 0x00000000000672ca */ /* 0x000fe400000e0000 */
[----:B------:R-:W-:-:S04]  /*3290*/  WARPGROUP.DEPBAR.LE gsb0, 0x0 ;  /* 0x00008000000079c5 */ /* 0x000fc80000010000 */
[----:B------:R-:W-:Y:S09]  /*32a0*/  @P1 BRA `(.L_x_38) ;  /* 0xfffffff400401947 */ /* 0x000ff2000383ffff */
.L_x_30:
[----:B------:R-:W-:Y:S01]  /*32b0*/  IMAD.MOV.U32 R5, RZ, RZ, 0x40000040 ;  /* 0x40000040ff057424 */ /* 0x000fe200078e00ff */
[----:B------:R-:W-:Y:S01]  /*32c0*/  LEA R4, R0, UR8, 0x9 ;  /* 0x0000000800047c11 */ /* 0x000fe2000f8e48ff */
[----:B------:R-:W-:Y:S01]  /*32d0*/  WARPGROUP.ARRIVE ;  /* 0x00000000000079c5 */ /* 0x000fe20000000000 */
[----:B------:R-:W-:Y:S01]  /*32e0*/  IADD3 R80, R80, UR46, R61 ;  /* 0x0000002e50507c10 */ /* 0x000fe2000fffe03d */
[----:B------:R-:W-:Y:S01]  /*32f0*/  IMAD.MOV.U32 R7, RZ, RZ, 0x40000040 ;  /* 0x40000040ff077424 */ /* 0x000fe200078e00ff */
[C---:B------:R-:W-:Y:S01]  /*3300*/  R2UR UR6, R4.reuse ;  /* 0x00000000040672ca */ /* 0x040fe200000e0000 */
[----:B------:R-:W-:Y:S01]  /*3310*/  VIADD R6, R4, 0x2 ;  /* 0x0000000204067836 */ /* 0x000fe20000000000 */
[----:B------:R-:W-:Y:S01]  /*3320*/  R2UR UR7, R5 ;  /* 0x00000000050772ca */ /* 0x000fe200000e0000 */
[----:B------:R-:W-:-:S12]  /*3330*/  IMAD.IADD R14, R65, 0x1, R80 ;  /* 0x00000001410e7824 */ /* 0x000fd800078e0250 */
[----:B------:R-:W-:Y:S01]  /*3340*/  QGMMA.64x64x32.F32.E5M2.E4M3 R24, R84, gdesc[UR4], R24, gsb0 ;  /* 0x00e0000454187df3 */ /* 0x000fe20008001818 */
[----:B------:R-:W-:Y:S02]  /*3350*/  R2UR UR6, R6 ;  /* 0x00000000060672ca */ /* 0x000fe400000e0000 */
[----:B------:R-:W-:Y:S01]  /*3360*/  R2UR UR7, R7 ;  /* 0x00000000070772ca */ /* 0x000fe200000e0000 */
[----:B------:R-:W-:Y:S02]  /*3370*/  WARPGROUP.DEPBAR.LE gsb0, 0x0 ;  /* 0x00008000000079c5 */ /* 0x000fe40000010000 */
[----:B------:R-:W-:Y:S04]  /*3380*/  LDS.U8 R10, [R80+0x1400] ;  /* 0x00140000500a7984 */ /* 0x000fe80000000000 */
[----:B------:R-:W0:Y:S04]  /*3390*/  LDS.U8 R21, [R80+0x1440] ;  /* 0x0014400050157984 */ /* 0x000e280000000000 */
[----:B------:R-:W-:Y:S04]  /*33a0*/  LDS.U8 R0, [R80+0x1000] ;  /* 0x0010000050007984 */ /* 0x000fe80000000000 */
[----:B------:R-:W1:Y:S04]  /*33b0*/  LDS.U8 R3, [R80+0x1040] ;  /* 0x0010400050037984 */ /* 0x000e680000000000 */
[----:B------:R-:W-:Y:S04]  /*33c0*/  LDS.U8 R8, [R80+0x1008] ;  /* 0x0010080050087984 */ /* 0x000fe80000000000 */
[----:B------:R-:W2:Y:S04]  /*33d0*/  LDS.U8 R13, [R80+0x1048] ;  /* 0x00104800500d7984 */ /* 0x000ea80000000000 */
[----:B------:R-:W-:Y:S04]  /*33e0*/  LDS.U8 R12, [R80+0x1408] ;  /* 0x00140800500c7984 */ /* 0x000fe80000000000 */
[----:B------:R-:W3:Y:S04]  /*33f0*/  LDS.U8 R73, [R80+0x1448] ;  /* 0x0014480050497984 */ /* 0x000ee80000000000 */
        /* <DEDUP_REMOVED lines=53> */
.L_x_39:
        /* <DEDUP_REMOVED lines=8> */
.L_x_40:
[C---:B------:R-:W-:Y:S01]  /*37d0*/  VIADD R6, R4.reuse, 0x4 ;  /* 0x0000000404067836 */ /* 0x040fe20000000000 */
[----:B------:R-:W-:Y:S01]  /*37e0*/  WARPGROUP.ARRIVE ;  /* 0x00000000000079c5 */ /* 0x000fe20000000000 */
[----:B------:R-:W-:Y:S02]  /*37f0*/  IMAD.MOV.U32 R7, RZ, RZ, 0x40000040 ;  /* 0x40000040ff077424 */ /* 0x000fe400078e00ff */
[----:B------:R-:W-:Y:S01]  /*3800*/  VIADD R4, R4, 0x6 ;  /* 0x0000000604047836 */ /* 0x000fe20000000000 */
[----:B------:R-:W-:Y:S01]  /*3810*/  R2UR UR6, R6 ;  /* 0x00000000060672ca */ /* 0x000fe200000e0000 */
[----:B------:R-:W-:Y:S01]  /*3820*/  IMAD.MOV.U32 R5, RZ, RZ, 0x40000040 ;  /* 0x40000040ff057424 */ /* 0x000fe200078e00ff */
[----:B------:R-:W-:-:S13]  /*3830*/  R2UR UR7, R7 ;  /* 0x00000000070772ca */ /* 0x000fda00000e0000 */
        /* <DEDUP_REMOVED lines=35> */
.L_x_26:
[----:B------:R0:W-:Y:S01]  /*3a70*/  SYNCS.ARRIVE.TRANS64.A1T0 RZ, [R63+UR49], RZ ;  /* 0x000000ff3fff79a7 */ /* 0x0001e20008100031 */
[----:B------:R-:W-:Y:S05]  /*3a80*/  @!P0 BRA `(.L_x_41) ;  /* 0x0000000000048947 */ /* 0x000fea0003800000 */
[----:B------:R-:W-:Y:S01]  /*3a90*/  BPT.TRAP 0x1 ;  /* 0x000000040000795c */ /* 0x000fe20000300000 */
.L_x_41:
[----:B------:R-:W-:Y:S02]  /*3aa0*/  UIADD3 UR6, UR47, UR41, URZ ;  /* 0x000000292f067290 */ /* 0x000fe4000fffe03f */
[----:B------:R-:W-:Y:S02]  /*3ab0*/  UISETP.GT.U32.AND UP0, UPT, UR42, 0x1, UPT ;  /* 0x000000012a00788c */ /* 0x000fe4000bf04070 */
[----:B------:R-:W-:-:S04]  /*3ac0*/  USHF.R.U32.HI UR4, URZ, 0x1, UR6 ;  /* 0x000000013f047899 */ /* 0x000fc80008011606 */
[----:B------:R-:W-:Y:S01]  /*3ad0*/  UIMAD.WIDE.U32 UR4, UR4, -0x6db6db6d, URZ ;  /* 0x92492493040478a5 */ /* 0x000fe2000f8e003f */
[----:B------:R-:W-:-:S03]  /*3ae0*/  PLOP3.LUT P0, PT, PT, PT, UP0, 0x80, 0x0 ;  /* 0x000000000000781c */ /* 0x000fc60003f0f008 */
[----:B------:R-:W-:-:S04]  /*3af0*/  USHF.R.U32.HI UR4, URZ, 0x2, UR5 ;  /* 0x000000023f047899 */ /* 0x000fc80008011605 */
[----:B------:R-:W-:-:S04]  /*3b00*/  UIMAD UR6, UR4, -0xe, UR6 ;  /* 0xfffffff2040678a4 */ /* 0x000fc8000f8e0206 */
[----:B------:R-:W-:-:S04]  /*3b10*/  ULEA UR6, UR6, UR46, 0x3 ;  /* 0x0000002e06067291 */ /* 0x000fc8000f8e183f */
[----:B------:R-:W-:-:S04]  /*3b20*/  UIADD3 UR6, UR6, 0x70, URZ ;  /* 0x0000007006067890 */ /* 0x000fc8000fffe03f */
[----:B------:R-:W-:-:S09]  /*3b30*/  UPRMT UR6, URZ, 0x654, UR6 ;  /* 0x000006543f067896 */ /* 0x000fd20008000006 */
[----:B------:R-:W-:Y:S01]  /*3b40*/  SYNCS.ARRIVE.TRANS64.RED.A1T0 RZ, [UR6], RZ ;  /* 0x000000ffffff79a7 */ /* 0x000fe20008100406 */
[----:B------:R-:W-:Y:S05]  /*3b50*/  @P0 BRA `(.L_x_42) ;  /* 0x0000000000040947 */ /* 0x000fea0003800000 */
[----:B------:R-:W-:Y:S01]  /*3b60*/  BPT.TRAP 0x1 ;  /* 0x000000040000795c */ /* 0x000fe20000300000 */
.L_x_42:
[----:B------:R-:W-:Y:S01]  /*3b70*/  SHF.L.U32 R3, R67, 0x1f, RZ ;  /* 0x0000001f43037819 */ /* 0x000fe200000006ff */
[----:B------:R-:W-:Y:S01]  /*3b80*/  UIADD3 UR41, UR48, UR41, URZ ;  /* 0x0000002930297290 */ /* 0x000fe2000fffe03f */
[----:B------:R-:W1:Y:S01]  /*3b90*/  LDC R13, c[0x0][0x288] ;  /* 0x0000a200ff0d7b82 */ /* 0x000e620000000800 */
[----:B------:R-:W-:Y:S01]  /*3ba0*/  UISETP.GE.U32.AND UP1, UPT, UR48, 0xe, UPT ;  /* 0x0000000e3000788c */ /* 0x000fe2000bf26070 */
[----:B------:R-:W-:Y:S01]  /*3bb0*/  IMAD.SHL.U32 R8, R60, 0x2, RZ ;  /* 0x000000023c087824 */ /* 0x000fe200078e00ff */
[----:B------:R-:W-:Y:S02]  /*3bc0*/  UISETP.GT.U32.AND UP0, UPT, UR41, 0xd, UPT ;  /* 0x0000000d2900788c */ /* 0x000fe4000bf04070 */
[----:B------:R-:W-:Y:S02]  /*3bd0*/  USHF.R.U32.HI UR4, URZ, 0x1, UR41 ;  /* 0x000000013f047899 */ /* 0x000fe40008011629 */
[----:B------:R-:W-:Y:S01]  /*3be0*/  UISETP.LT.U32.AND UP0, UPT, UR48, 0xe, UP0 ;  /* 0x0000000e3000788c */ /* 0x000fe20008701070 */
[----:B------:R-:W2:Y:S01]  /*3bf0*/  SYNCS.PHASECHK.TRANS64.TRYWAIT P0, [R66+UR45+0x10], R3 ;  /* 0x00001003420075a7 */ /* 0x000ea2000800016d */
[----:B------:R-:W-:Y:S01]  /*3c00*/  UIMAD.WIDE.U32 UR4, UR4, -0x6db6db6d, URZ ;  /* 0x92492493040478a5 */ /* 0x000fe2000f8e003f */
[----:B------:R-:W-:Y:S01]  /*3c10*/  SHF.R.S32.HI R9, RZ, 0x1f, R8 ;  /* 0x0000001fff097819 */ /* 0x000fe20000011408 */
[----:B------:R-:W-:-:S02]  /*3c20*/  USEL UR6, URZ, 0x1, !UP0 ;  /* 0x000000013f067887 */ /* 0x000fc4000c000000 */
[----:B------:R-:W-:Y:S02]  /*3c30*/  USHF.R.U32.HI UR4, URZ, 0x2, UR5 ;  /* 0x000000023f047899 */ /* 0x000fe40008011605 */
[----:B------:R-:W-:Y:S02]  /*3c40*/  ULOP3.LUT UR40, UR40, UR6, URZ, 0x3c, !UPT ;  /* 0x0000000628287292 */ /* 0x000fe4000f8e3c3f */
[----:B------:R-:W-:Y:S02]  /*3c50*/  UIMAD UR41, UR4, -0xe, UR41 ;  /* 0xfffffff2042978a4 */ /* 0x000fe4000f8e0229 */
[----:B------:R-:W-:Y:S01]  /*3c60*/  @UP1 ULOP3.LUT UR40, UR40, 0x1, UR4, 0x78, !UPT ;  /* 0x0000000128281892 */ /* 0x000fe2000f8e7804 */
[----:B-12---:R-:W-:Y:S11]  /*3c70*/  @!P0 BRA `(.L_x_43) ;  /* 0x0000004400f88947 */ /* 0x006ff60003800000 */
.L_x_151:
[----:B-1----:R-:W-:Y:S01]  /*3c80*/  IMAD.SHL.U32 R3, R22, 0x40, RZ ;  /* 0x0000004016037824 */ /* 0x002fe200078e00ff */
[----:B------:R-:W-:Y:S01]  /*3c90*/  ULDC UR6, c[0x0][0x284] ;  /* 0x0000a10000067ab9 */ /* 0x000fe20000000800 */
[----:B------:R-:W-:Y:S01]  /*3ca0*/  IMAD.SHL.U32 R19, R19, 0x40, RZ ;  /* 0x0000004013137824 */ /* 0x000fe200078e00ff */
[----:B------:R-:W-:Y:S01]  /*3cb0*/  SHF.R.S32.HI R14, RZ, 0x1f, R18 ;  /* 0x0000001fff0e7819 */ /* 0x000fe20000011412 */
[----:B------:R-:W-:Y:S01]  /*3cc0*/  ULDC.64 UR4, c[0x0][0x5d0] ;  /* 0x0001740000047ab9 */ /* 0x000fe20000000a00 */
[----:B------:R-:W-:Y:S01]  /*3cd0*/  ISETP.GE.AND P0, PT, R3, UR6, PT ;  /* 0x0000000603007c0c */ /* 0x000fe2000bf06270 */
[----:B------:R-:W-:Y:S01]  /*3ce0*/  IMAD.WIDE.U32 R4, R18, UR4, R8 ;  /* 0x0000000412047c25 */ /* 0x000fe2000f8e0008 */
[----:B------:R-:W-:Y:S02]  /*3cf0*/  SHF.R.S32.HI R12, RZ, 0x1f, R19 ;  /* 0x0000001fff0c7819 */ /* 0x000fe40000011413 */
[C---:B------:R-:W-:Y:S01]  /*3d00*/  ISETP.GE.OR P0, PT, R19.reuse, R13, P0 ;  /* 0x0000000d1300720c */ /* 0x040fe20000706670 */
[----:B------:R-:W-:Y:S01]  /*3d10*/  IMAD R7, R14, UR4, RZ ;  /* 0x000000040e077c24 */ /* 0x000fe2000f8e02ff */
[----:B------:R-:W-:-:S03]  /*3d20*/  IADD3 R4, P1, R19, R4, RZ ;  /* 0x0000000413047210 */ /* 0x000fc60007f3e0ff */
[----:B------:R-:W-:-:S05]  /*3d30*/  IMAD R7, R18, UR5, R7 ;  /* 0x0000000512077c24 */ /* 0x000fca000f8e0207 */
[----:B------:R-:W-:-:S03]  /*3d40*/  IADD3.X R5, R12, R5, R7, P1, !PT ;  /* 0x000000050c057210 */ /* 0x000fc60000ffe407 */
[----:B------:R-:W-:Y:S05]  /*3d50*/  @P0 BRA `(.L_x_44) ;  /* 0x0000002400a80947 */ /* 0x000fea0003800000 */
[----:B------:R-:W1:Y:S01]  /*3d60*/  LDC.64 R10, c[0x0][0x5c8] ;  /* 0x00017200ff0a7b82 */ /* 0x000e620000000a00 */
[----:B------:R-:W-:Y:S01]  /*3d70*/  IMAD.WIDE R22, R22, 0x40, R58 ;  /* 0x0000004016167825 */ /* 0x000fe200078e023a */
[----:B------:R-:W-:Y:S01]  /*3d80*/  ULDC.64 UR4, c[0x0][0x5c0] ;  /* 0x0001700000047ab9 */ /* 0x000fe20000000a00 */
[----:B------:R-:W-:Y:S02]  /*3d90*/  BSSY B0, `(.L_x_44) ;  /* 0x0000266000007945 */ /* 0x000fe40003800000 */
[-C--:B-1----:R-:W-:Y:S02]  /*3da0*/  IMAD R0, R23, R10.reuse, RZ ;  /* 0x0000000a17007224 */ /* 0x082fe400078e02ff */
[----:B------:R-:W-:-:S04]  /*3db0*/  IMAD.WIDE.U32 R4, R22, R10, R4 ;  /* 0x0000000a16047225 */ /* 0x000fc800078e0004 */
[----:B------:R-:W-:Y:S01]  /*3dc0*/  IMAD R7, R22, R11, R0 ;  /* 0x0000000b16077224 */ /* 0x000fe200078e0200 */
[----:B------:R-:W-:Y:S02]  /*3dd0*/  LEA R6, P0, R10, R4, 0x3 ;  /* 0x000000040a067211 */ /* 0x000fe400078018ff */
[----:B------:R-:W-:Y:S01]  /*3de0*/  IADD3 R4, P1, R4, UR4, RZ ;  /* 0x0000000404047c10 */ /* 0x000fe2000ff3e0ff */
[----:B------:R-:W-:Y:S01]  /*3df0*/  IMAD.IADD R7, R5, 0x1, R7 ;  /* 0x0000000105077824 */ /* 0x000fe200078e0207 */
[----:B------:R-:W-:-:S04]  /*3e00*/  IADD3 R6, P2, R6, UR4, RZ ;  /* 0x0000000406067c10 */ /* 0x000fc8000ff5e0ff */
[----:B------:R-:W-:Y:S01]  /*3e10*/  LEA.HI.X R0, R10, R7, R11, 0x3, P0 ;  /* 0x000000070a007211 */ /* 0x000fe200000f1c0b */
[----:B------:R-:W-:Y:S01]  /*3e20*/  IMAD R10, R60, -0x2, R13 ;  /* 0xfffffffe3c0a7824 */ /* 0x000fe200078e020d */
[----:B-----5:R-:W-:Y:S02]  /*3e30*/  FSETP.NEU.AND P0, PT, R57, RZ, PT ;  /* 0x000000ff3900720b */ /* 0x020fe40003f0d000 */
[----:B------:R-:W-:Y:S02]  /*3e40*/  IADD3.X R5, R7, UR5, RZ, P1, !PT ;  /* 0x0000000507057c10 */ /* 0x000fe40008ffe4ff */
[----:B------:R-:W-:Y:S01]  /*3e50*/  IADD3.X R7, R0, UR5, RZ, P2, !PT ;  /* 0x0000000500077c10 */ /* 0x000fe200097fe4ff */
[----:B------:R-:W-:Y:S02]  /*3e60*/  IMAD.IADD R0, R62, 0x1, -R3 ;  /* 0x000000013e007824 */ /* 0x000fe400078e0a03 */
[----:B------:R-:W-:-:S06]  /*3e70*/  IMAD.IADD R3, R10, 0x1, -R19 ;  /* 0x000000010a037824 */ /* 0x000fcc00078e0a13 */
[----:B------:R-:W-:Y:S05]  /*3e80*/  @!P0 BRA `(.L_x_45) ;  /* 0x0000001c00188947 */ /* 0x000fea0003800000 */
[----:B------:R-:W1:Y:S01]  /*3e90*/  LDC.64 R20, c[0x0][0x5b0] ;  /* 0x00016c00ff147b82 */ /* 0x000e620000000a00 */
[----:B------:R-:W-:Y:S01]  /*3ea0*/  ULDC.64 UR4, c[0x0][0x5b8] ;  /* 0x00016e0000047ab9 */ /* 0x000fe20000000a00 */
[----:B------:R-:W-:Y:S01]  /*3eb0*/  BSSY B1, `(.L_x_46) ;  /* 0x0000011000017945 */ /* 0x000fe20003800000 */
[----:B------:R-:W-:-:S04]  /*3ec0*/  IMAD.WIDE.U32 R8, R18, UR4, R8 ;  /* 0x0000000412087c25 */ /* 0x000fc8000f8e0008 */
[----:B------:R-:W-:Y:S01]  /*3ed0*/  IMAD R11, R14, UR4, RZ ;  /* 0x000000040e0b7c24 */ /* 0x000fe2000f8e02ff */
[----:B------:R-:W2:Y:S01]  /*3ee0*/  LDC.64 R68, c[0x0][0x5a8] ;  /* 0x00016a00ff447b82 */ /* 0x000ea20000000a00 */
[----:B------:R-:W-:Y:S02]  /*3ef0*/  IADD3 R10, P0, R19, R8, RZ ;  /* 0x00000008130a7210 */ /* 0x000fe40007f1e0ff */
[----:B------:R-:W-:-:S05]  /*3f00*/  IMAD R11, R18, UR5, R11 ;  /* 0x00000005120b7c24 */ /* 0x000fca000f8e020b */
[----:B------:R-:W-:Y:S02]  /*3f10*/  IADD3.X R11, R12, R9, R11, P0, !PT ;  /* 0x000000090c0b7210 */ /* 0x000fe400007fe40b */
[----:B------:R-:W-:-:S04]  /*3f20*/  ISETP.GE.AND P0, PT, R3, 0x1, PT ;  /* 0x000000010300780c */ /* 0x000fc80003f06270 */
[----:B------:R-:W-:Y:S01]  /*3f30*/  ISETP.LT.OR P3, PT, R0, 0x1, !P0 ;  /* 0x000000010000780c */ /* 0x000fe20004761670 */
[-C--:B-1----:R-:W-:Y:S02]  /*3f40*/  IMAD R12, R23, R20.reuse, RZ ;  /* 0x00000014170c7224 */ /* 0x082fe400078e02ff */
[----:B------:R-:W-:-:S04]  /*3f50*/  IMAD.WIDE.U32 R8, R22, R20, R10 ;  /* 0x0000001416087225 */ /* 0x000fc800078e000a */
[----:B------:R-:W-:Y:S01]  /*3f60*/  IMAD R12, R22, R21, R12 ;  /* 0x00000015160c7224 */ /* 0x000fe200078e020c */
[----:B--2---:R-:W-:-:S04]  /*3f70*/  IADD3 R8, P1, R8, R68, RZ ;  /* 0x0000004408087210 */ /* 0x004fc80007f3e0ff */
[--C-:B------:R-:W-:Y:S02]  /*3f80*/  IADD3.X R9, R69, R9, R12.reuse, P1, !PT ;  /* 0x0000000945097210 */ /* 0x100fe40000ffe40c */
[----:B------:R-:W-:Y:S01]  /*3f90*/  PRMT R12, RZ, 0x7610, R12 ;  /* 0x00007610ff0c7816 */ /* 0x000fe2000000000c */
[----:B------:R-:W-:Y:S06]  /*3fa0*/  @P3 BRA `(.L_x_47) ;  /* 0x0000000000043947 */ /* 0x000fec0003800000 */
[----:B------:R1:W5:Y:S02]  /*3fb0*/  LDG.E.U8 R12, desc[UR36][R8.64] ;  /* 0x00000024080c7981 */ /* 0x000364000c1e1100 */
.L_x_47:
[----:B------:R-:W-:Y:S05]  /*3fc0*/  BSYNC B1 ;  /* 0x0000000000017941 */ /* 0x000fea0003800000 */
.L_x_46:
[----:B-----5:R-:W-:Y:S01]  /*3fd0*/  LOP3.LUT R12, R12, 0xff, RZ, 0xc0, !PT ;  /* 0x000000ff0c0c7812 */ /* 0x020fe200078ec0ff */
[----:B------:R-:W-:Y:S01]  /*3fe0*/  BSSY B1, `(.L_x_48) ;  /* 0x000000c000017945 */ /* 0x000fe20003800000 */
[----:B------:R-:W-:Y:S02]  /*3ff0*/  ISETP.GE.AND P1, PT, R3, 0x2, PT ;  /* 0x000000020300780c */ /* 0x000fe40003f26270 */
[----:B------:R-:W-:Y:S02]  /*4000*/  F2FP.F16.E5M2.UNPACK_B R12, R12 ;  /* 0x0000000cff0c723e */ /* 0x000fe400020004ff */
[----:B------:R-:W-:-:S03]  /*4010*/  ISETP.LT.OR P2, PT, R0, 0x1, !P1 ;  /* 0x000000010000780c */ /* 0x000fc60004f41670 */
[----:B------:R-:W-:-:S05]  /*4020*/  HADD2.F32 R12, -RZ, R12.H0_H0 ;  /* 0x2000000cff0c7230 */ /* 0x000fca0000004100 */
[----:B------:R-:W-:Y:S01]  /*4030*/  FMUL R13, R12, R57 ;  /* 0x000000390c0d7220 */ /* 0x000fe20000400000 */
[----:B------:R-:W-:-:S03]  /*4040*/  PRMT R12, RZ, 0x7610, R12 ;  /* 0x00007610ff0c7816 */ /* 0x000fc6000000000c */
[----:B------:R-:W-:-:S05]  /*4050*/  FFMA R13, R24, R56, R13 ;  /* 0x00000038180d7223 */ /* 0x000fca000000000d */
[----:B------:R-:W-:-:S05]  /*4060*/  F2FP.SATFINITE.E5M2.F32.PACK_AB_MERGE_C R13, RZ, R13, RZ ;  /* 0x0000000dff0d723e */ /* 0x000fca00048060ff */
[----:B------:R2:W-:Y:S01]  /*4070*/  @!P3 STG.E.U8 desc[UR36][R4.64], R13 ;  /* 0x0000000d0400b986 */ /* 0x0005e2000c101124 */
[----:B------:R-:W-:Y:S05]  /*4080*/  @P2 BRA `(.L_x_49) ;  /* 0x0000000000042947 */ /* 0x000fea0003800000 */
[----:B------:R3:W5:Y:S02]  /*4090*/  LDG.E.U8 R12, desc[UR36][R8.64+0x1] ;  /* 0x00000124080c7981 */ /* 0x000764000c1e1100 */
.L_x_49:
[----:B------:R-:W-:Y:S05]  /*40a0*/  BSYNC B1 ;  /* 0x0000000000017941 */ /* 0x000fea0003800000 */
.L_x_48:
[----:B-----5:R-:W-:Y:S01]  /*40b0*/  LOP3.LUT R12, R12, 0xff, RZ, 0xc0, !PT ;  /* 0x000000ff0c0c7812 */ /* 0x020fe200078ec0ff */
[----:B------:R-:W-:Y:S01]  /*40c0*/  BSSY B1, `(.L_x_50) ;  /* 0x0000012000017945 */ /* 0x000fe20003800000 */
[----:B--2---:R-:W-:Y:S02]  /*40d0*/  IADD3 R13, P3, R22, 0x8, RZ ;  /* 0x00000008160d7810 */ /* 0x004fe40007f7e0ff */
[----:B------:R-:W-:Y:S02]  /*40e0*/  F2FP.F16.E5M2.UNPACK_B R12, R12 ;  /* 0x0000000cff0c723e */ /* 0x000fe400020004ff */
[----:B------:R-:W-:Y:S01]  /*40f0*/  ISETP.LT.OR P0, PT, R0, 0x9, !P0 ;  /* 0x000000090000780c */ /* 0x000fe20004701670 */
[----:B------:R-:W-:Y:S02]  /*4100*/  IMAD.X R23, RZ, RZ, R23, P3 ;  /* 0x000000ffff177224 */ /* 0x000fe400018e0617 */
[----:B------:R-:W-:Y:S02]  /*4110*/  HADD2.F32 R12, -RZ, R12.H0_H0 ;  /* 0x2000000cff0c7230 */ /* 0x000fe40000004100 */
[----:B------:R-:W-:-:S02]  /*4120*/  IMAD R14, R23, R20, RZ ;  /* 0x00000014170e7224 */ /* 0x000fc400078e02ff */
[----:B------:R-:W-:-:S04]  /*4130*/  IMAD.WIDE.U32 R10, R13, R20, R10 ;  /* 0x000000140d0a7225 */ /* 0x000fc800078e000a */
[----:B------:R-:W-:Y:S01]  /*4140*/  FMUL R12, R12, R57 ;  /* 0x000000390c0c7220 */ /* 0x000fe20000400000 */
[----:B------:R-:W-:-:S03]  /*4150*/  IMAD R14, R13, R21, R14 ;  /* 0x000000150d0e7224 */ /* 0x000fc600078e020e */
[----:B------:R-:W-:-:S01]  /*4160*/  FFMA R12, R25, R56, R12 ;  /* 0x00000038190c7223 */ /* 0x000fc2000000000c */
[----:B------:R-:W-:-:S04]  /*4170*/  IADD3 R10, P3, R10, R68, RZ ;  /* 0x000000440a0a7210 */ /* 0x000fc80007f7e0ff */
[----:B------:R-:W-:Y:S02]  /*4180*/  F2FP.SATFINITE.E5M2.F32.PACK_AB_MERGE_C R13, RZ, R12, RZ ;  /* 0x0000000cff0d723e */ /* 0x000fe400048060ff */
[----:B------:R-:W-:Y:S02]  /*4190*/  IADD3.X R11, R69, R11, R14, P3, !PT ;  /* 0x0000000b450b7210 */ /* 0x000fe40001ffe40e */
[----:B------:R-:W-:Y:S01]  /*41a0*/  PRMT R12, RZ, 0x7610, R12 ;  /* 0x00007610ff0c7816 */ /* 0x000fe2000000000c */
[----:B------:R2:W-:Y:S01]  /*41b0*/  @!P2 STG.E.U8 desc[UR36][R4.64+0x1], R13 ;  /* 0x0000010d0400a986 */ /* 0x0005e2000c101124 */
[----:B------:R-:W-:Y:S05]  /*41c0*/  @P0 BRA `(.L_x_51) ;  /* 0x0000000000040947 */ /* 0x000fea0003800000 */
[----:B------:R4:W5:Y:S02]  /*41d0*/  LDG.E.U8 R12, desc[UR36][R10.64] ;  /* 0x000000240a0c7981 */ /* 0x000964000c1e1100 */
.L_x_51:
[----:B------:R-:W-:Y:S05]  /*41e0*/  BSYNC B1 ;  /* 0x0000000000017941 */ /* 0x000fea0003800000 */
.L_x_50:
[----:B-----5:R-:W-:Y:S01]  /*41f0*/  LOP3.LUT R12, R12, 0xff, RZ, 0xc0, !PT ;  /* 0x000000ff0c0c7812 */ /* 0x020fe200078ec0ff */
[----:B------:R-:W-:Y:S01]  /*4200*/  BSSY B1, `(.L_x_52) ;  /* 0x000000b000017945 */ /* 0x000fe20003800000 */
[----:B------:R-:W-:Y:S02]  /*4210*/  ISETP.LT.OR P1, PT, R0, 0x9, !P1 ;  /* 0x000000090000780c */ /* 0x000fe40004f21670 */
[----:B------:R-:W-:-:S05]  /*4220*/  F2FP.F16.E5M2.UNPACK_B R12, R12 ;  /* 0x0000000cff0c723e */ /* 0x000fca00020004ff */
[----:B------:R-:W-:-:S05]  /*4230*/  HADD2.F32 R12, -RZ, R12.H0_H0 ;  /* 0x2000000cff0c7230 */ /* 0x000fca0000004100 */
[----:B--2---:R-:W-:Y:S01]  /*4240*/  FMUL R13, R12, R57 ;  /* 0x000000390c0d7220 */ /* 0x004fe20000400000 */
[----:B------:R-:W-:-:S03]  /*4250*/  PRMT R12, RZ, 0x7610, R12 ;  /* 0x00007610ff0c7816 */ /* 0x000fc6000000000c */
[----:B------:R-:W-:-:S05]  /*4260*/  FFMA R13, R26, R56, R13 ;  /* 0x000000381a0d7223 */ /* 0x000fca000000000d */
[----:B------:R-:W-:-:S05]  /*4270*/  F2FP.SATFINITE.E5M2.F32.PACK_AB_MERGE_C R13, RZ, R13, RZ ;  /* 0x0000000dff0d723e */ /* 0x000fca00048060ff */
[----:B------:R2:W-:Y:S01]  /*4280*/  @!P0 STG.E.U8 desc[UR36][R6.64], R13 ;  /* 0x0000000d06008986 */ /* 0x0005e2000c101124 */
[----:B------:R-:W-:Y:S05]  /*4290*/  @P1 BRA `(.L_x_53) ;  /* 0x0000000000041947 */ /* 0x000fea0003800000 */
[----:B------:R0:W5:Y:S02]  /*42a0*/  LDG.E.U8 R12, desc[UR36][R10.64+0x1] ;  /* 0x000001240a0c7981 */ /* 0x000164000c1e1100 */
.L_x_53:
[----:B------:R-:W-:Y:S05]  /*42b0*/  BSYNC B1 ;  /* 0x0000000000017941 */ /* 0x000fea0003800000 */
.L_x_52:
[----:B-----5:R-:W-:Y:S01]  /*42c0*/  LOP3.LUT R12, R12, 0xff, RZ, 0xc0, !PT ;  /* 0x000000ff0c0c7812 */ /* 0x020fe200078ec0ff */
[----:B------:R-:W-:Y:S01]  /*42d0*/  BSSY B1, `(.L_x_54) ;  /* 0x000000c000017945 */ /* 0x000fe20003800000 */
[----:B------:R-:W-:Y:S02]  /*42e0*/  ISETP.GE.AND P0, PT, R3, 0x9, PT ;  /* 0x000000090300780c */ /* 0x000fe40003f06270 */
[----:B------:R-:W-:Y:S02]  /*42f0*/  F2FP.F16.E5M2.UNPACK_B R12, R12 ;  /* 0x0000000cff0c723e */ /* 0x000fe400020004ff */
[----:B------:R-:W-:-:S03]  /*4300*/  ISETP.LT.OR P2, PT, R0, 0x1, !P0 ;  /* 0x000000010000780c */ /* 0x000fc60004741670 */
[----:B------:R-:W-:-:S05]  /*4310*/  HADD2.F32 R12, -RZ, R12.H0_H0 ;  /* 0x2000000cff0c7230 */ /* 0x000fca0000004100 */
[----:B------:R-:W-:-:S04]  /*4320*/  FMUL R12, R12, R57 ;  /* 0x000000390c0c7220 */ /* 0x000fc80000400000 */
[----:B------:R-:W-:-:S05]  /*4330*/  FFMA R12, R27, R56, R12 ;  /* 0x000000381b0c7223 */ /* 0x000fca000000000c */
[----:B--2---:R-:W-:Y:S02]  /*4340*/  F2FP.SATFINITE.E5M2.F32.PACK_AB_MERGE_C R13, RZ, R12, RZ ;  /* 0x0000000cff0d723e */ /* 0x004fe400048060ff */
[----:B------:R-:W-:-:S03]  /*4350*/  PRMT R12, RZ, 0x7610, R12 ;  /* 0x00007610ff0c7816 */ /* 0x000fc6000000000c */
[----:B------:R2:W-:Y:S01]  /*4360*/  @!P1 STG.E.U8 desc[UR36][R6.64+0x1], R13 ;  /* 0x0000010d06009986 */ /* 0x0005e2000c101124 */
[----:B------:R-:W-:Y:S05]  /*4370*/  @P2 BRA `(.L_x_55) ;  /* 0x0000000000042947 */ /* 0x000fea0003800000 */
[----:B------:R0:W5:Y:S02]  /*4380*/  LDG.E.U8 R12, desc[UR36][R8.64+0x8] ;  /* 0x00000824080c7981 */ /* 0x000164000c1e1100 */
.L_x_55:
[----:B------:R-:W-:Y:S05]  /*4390*/  BSYNC B1 ;  /* 0x0000000000017941 */ /* 0x000fea0003800000 */
.L_x_54:
[----:B-----5:R-:W-:Y:S01]  /*43a0*/  LOP3.LUT R12, R12, 0xff, RZ, 0xc0, !PT ;  /* 0x000000ff0c0c7812 */ /* 0x020fe200078ec0ff */
[----:B------:R-:W-:Y:S01]  /*43b0*/  BSSY B1, `(.L_x_56) ;  /* 0x000000c000017945 */ /* 0x000fe20003800000 */
[----:B------:R-:W-:Y:S02]  /*43c0*/  ISETP.GE.AND P1, PT, R3, 0xa, PT ;  /* 0x0000000a0300780c */ /* 0x000fe40003f26270 */
[----:B------:R-:W-:Y:S02]  /*43d0*/  F2FP.F16.E5M2.UNPACK_B R12, R12 ;  /* 0x0000000cff0c723e */ /* 0x000fe400020004ff */
[----:B------:R-:W-:-:S03]  /*43e0*/  ISETP.LT.OR P3, PT, R0, 0x1, !P1 ;  /* 0x000000010000780c */ /* 0x000fc60004f61670 */
        /* <DEDUP_REMOVED lines=8> */
.L_x_57:
[----:B------:R-:W-:Y:S05]  /*4470*/  BSYNC B1 ;  /* 0x0000000000017941 */ /* 0x000fea0003800000 */
.L_x_56:
[----:B-----5:R-:W-:Y:S01]  /*4480*/  LOP3.LUT R12, R12, 0xff, RZ, 0xc0, !PT ;  /* 0x000000ff0c0c7812 */ /* 0x020fe200078ec0ff */
[----:B------:R-:W-:Y:S01]  /*4490*/  BSSY B1, `(.L_x_58) ;  /* 0x000000b000017945 */ /* 0x000fe20003800000 */
[----:B------:R-:W-:Y:S02]  /*44a0*/  ISETP.LT.OR P0, PT, R0, 0x9, !P0 ;  /* 0x000000090000780c */ /* 0x000fe40004701670 */
[----:B------:R-:W-:-:S05]  /*44b0*/  F2FP.F16.E5M2.UNPACK_B R12, R12 ;  /* 0x0000000cff0c723e */ /* 0x000fca00020004ff */
        /* <DEDUP_REMOVED lines=8> */
.L_x_59:
[----:B------:R-:W-:Y:S05]  /*4540*/  BSYNC B1 ;  /* 0x0000000000017941 */ /* 0x000fea0003800000 */
.L_x_58:
        /* <DEDUP_REMOVED lines=12> */
.L_x_61:
[----:B------:R-:W-:Y:S05]  /*4610*/  BSYNC B1 ;  /* 0x0000000000017941 */ /* 0x000fea0003800000 */
.L_x_60:
        /* <DEDUP_REMOVED lines=13> */
.L_x_63:
[----:B------:R-:W-:Y:S05]  /*46f0*/  BSYNC B1 ;  /* 0x0000000000017941 */ /* 0x000fea0003800000 */
.L_x_62:
        /* <DEDUP_REMOVED lines=13> */
.L_x_65:
[----:B------:R-:W-:Y:S05]  /*47d0*/  BSYNC B1 ;  /* 0x0000000000017941 */ /* 0x000fea0003800000 */
.L_x_64:
        /* <DEDUP_REMOVED lines=12> */
.L_x_67:
[----:B------:R-:W-:Y:S05]  /*48a0*/  BSYNC B1 ;  /* 0x0000000000017941 */ /* 0x000fea0003800000 */
.L_x_66:
        /* <DEDUP_REMOVED lines=12> */
.L_x_69:
[----:B------:R-:W-:Y:S05]  /*4970*/  BSYNC B1 ;  /* 0x0000000000017941 */ /* 0x000fea0003800000 */
.L_x_68:
        /* <DEDUP_REMOVED lines=13> */
.L_x_71:
[----:B------:R-:W-:Y:S05]  /*4a50*/  BSYNC B1 ;  /* 0x0000000000017941 */ /* 0x000fea0003800000 */
.L_x_70:
        /* <DEDUP_REMOVED lines=13> */
.L_x_73:
[----:B------:R-:W-:Y:S05]  /*4b30*/  BSYNC B1 ;  /* 0x0000000000017941 */ /* 0x000fea0003800000 */
.L_x_72:
        /* <DEDUP_REMOVED lines=12> */
.L_x_75:
[----:B------:R-:W-:Y:S05]  /*4c00*/  BSYNC B1 ;  /* 0x0000000000017941 */ /* 0x000fea0003800000 */
.L_x_74:
        /* <DEDUP_REMOVED lines=12> */
.L_x_77:
[----:B------:R-:W-:Y:S05]  /*4cd0*/  BSYNC B1 ;  /* 0x0000000000017941 */ /* 0x000fea0003800000 */
.L_x_76:
        /* <DEDUP_REMOVED lines=13> */
.L_x_79:
[----:B------:R-:W-:Y:S05]  /*4db0*/  BSYNC B1 ;  /* 0x0000000000017941 */ /* 0x000fea0003800000 */
.L_x_78:
        /* <DEDUP_REMOVED lines=13> */
.L_x_81:
[----:B------:R-:W-:Y:S05]  /*4e90*/  BSYNC B1 ;  /* 0x0000000000017941 */ /* 0x000fea0003800000 */
.L_x_80:
        /* <DEDUP_REMOVED lines=12> */
.L_x_83:
[----:B------:R-:W-:Y:S05]  /*4f60*/  BSYNC B1 ;  /* 0x0000000000017941 */ /* 0x000fea0003800000 */
.L_x_82:
        /* <DEDUP_REMOVED lines=12> */
.L_x_85:
[----:B------:R-:W-:Y:S05]  /*5030*/  BSYNC B1 ;  /* 0x0000000000017941 */ /* 0x000fea0003800000 */
.L_x_84:
        /* <DEDUP_REMOVED lines=13> */
.L_x_87:
[----:B------:R-:W-:Y:S05]  /*5110*/  BSYNC B1 ;  /* 0x0000000000017941 */ /* 0x000fea0003800000 */
.L_x_86:
        /* <DEDUP_REMOVED lines=13> */
.L_x_89:
[----:B------:R-:W-:Y:S05]  /*51f0*/  BSYNC B1 ;  /* 0x0000000000017941 */ /* 0x000fea0003800000 */
.L_x_88:
        /* <DEDUP_REMOVED lines=12> */
.L_x_91:
[----:B------:R-:W-:Y:S05]  /*52c0*/  BSYNC B1 ;  /* 0x0000000000017941 */ /* 0x000fea0003800000 */
.L_x_90:
        /* <DEDUP_REMOVED lines=12> */
.L_x_93:
[----:B------:R-:W-:Y:S05]  /*5390*/  BSYNC B1 ;  /* 0x0000000000017941 */ /* 0x000fea0003800000 */
.L_x_92:
        /* <DEDUP_REMOVED lines=13> */
.L_x_95:
[----:B------:R-:W-:Y:S05]  /*5470*/  BSYNC B1 ;  /* 0x0000000000017941 */ /* 0x000fea0003800000 */
.L_x_94:
        /* <DEDUP_REMOVED lines=13> */
.L_x_97:
[----:B------:R-:W-:Y:S05]  /*5550*/  BSYNC B1 ;  /* 0x0000000000017941 */ /* 0x000fea0003800000 */
.L_x_96:
        /* <DEDUP_REMOVED lines=12> */
.L_x_99:
[----:B------:R-:W-:Y:S05]  /*5620*/  BSYNC B1 ;  /* 0x0000000000017941 */ /* 0x000fea0003800000 */
.L_x_98:
        /* <DEDUP_REMOVED lines=12> */
.L_x_101:
[----:B------:R-:W-:Y:S05]  /*56f0*/  BSYNC B1 ;  /* 0x0000000000017941 */ /* 0x000fea0003800000 */
.L_x_100:
        /* <DEDUP_REMOVED lines=13> */
.L_x_103:
[----:B------:R-:W-:Y:S05]  /*57d0*/  BSYNC B1 ;  /* 0x0000000000017941 */ /* 0x000fea0003800000 */
.L_x_102:
[----:B-----5:R-:W-:Y:S01]  /*57e0*/  LOP3.LUT R12, R12, 0xff, RZ, 0xc0, !PT ;  /* 0x000000ff0c0c7812 */ /* 0x020fe200078ec0ff */
[----:B------:R-:W-:Y:S01]  /*57f0*/  BSSY B1, `(.L_x_104) ;  /* 0x000000c000017945 */ /* 0x000fe20003800000 */
[----:B------:R-:W-:Y:S02]  /*5800*/  ISETP.GE.AND P1, PT, R3, 0x3a, PT ;  /* 0x0000003a0300780c */ /* 0x000fe40003f26270 */
[----:B------:R-:W-:Y:S02]  /*5810*/  F2FP.F16.E5M2.UNPACK_B R12, R12 ;  /* 0x0000000cff0c723e */ /* 0x000fe400020004ff */
[----:B------:R-:W-:Y:S02]  /*5820*/  ISETP.LT.OR P3, PT, R0, 0x1, !P1 ;  /* 0x000000010000780c */ /* 0x000fe40004f61670 */
[----:B------:R-:W-:Y:S01]  /*5830*/  PRMT R3, RZ, 0x7610, R3 ;  /* 0x00007610ff037816 */ /* 0x000fe20000000003 */
[----:B------:R-:W-:-:S05]  /*5840*/  HADD2.F32 R12, -RZ, R12.H0_H0 ;  /* 0x2000000cff0c7230 */ /* 0x000fca0000004100 */
[----:B--2---:R-:W-:-:S04]  /*5850*/  FMUL R13, R12, R57 ;  /* 0x000000390c0d7220 */ /* 0x004fc80000400000 */
[----:B------:R-:W-:-:S05]  /*5860*/  FFMA R13, R52, R56, R13 ;  /* 0x00000038340d7223 */ /* 0x000fca000000000d */
[----:B------:R-:W-:-:S05]  /*5870*/  F2FP.SATFINITE.E5M2.F32.PACK_AB_MERGE_C R13, RZ, R13, RZ ;  /* 0x0000000dff0d723e */ /* 0x000fca00048060ff */
[----:B------:R2:W-:Y:S01]  /*5880*/  @!P2 STG.E.U8 desc[UR36][R4.64+0x38], R13 ;  /* 0x0000380d0400a986 */ /* 0x0005e2000c101124 */
[----:B------:R-:W-:Y:S05]  /*5890*/  @P3 BRA `(.L_x_105) ;  /* 0x0000000000043947 */ /* 0x000fea0003800000 */
[----:B------:R0:W5:Y:S02]  /*58a0*/  LDG.E.U8 R3, desc[UR36][R8.64+0x39] ;  /* 0x0000392408037981 */ /* 0x000164000c1e1100 */
.L_x_105:
[----:B------:R-:W-:Y:S05]  /*58b0*/  BSYNC B1 ;  /* 0x0000000000017941 */ /* 0x000fea0003800000 */
.L_x_104:
[----:B-----5:R-:W-:Y:S01]  /*58c0*/  LOP3.LUT R3, R3, 0xff, RZ, 0xc0, !PT ;  /* 0x000000ff03037812 */ /* 0x020fe200078ec0ff */
[----:B------:R-:W-:Y:S01]  /*58d0*/  BSSY B1, `(.L_x_106) ;  /* 0x000000b000017945 */ /* 0x000fe20003800000 */
[----:B------:R-:W-:Y:S02]  /*58e0*/  ISETP.LT.OR P0, PT, R0, 0x9, !P0 ;  /* 0x000000090000780c */ /* 0x000fe40004701670 */
[----:B------:R-:W-:-:S05]  /*58f0*/  F2FP.F16.E5M2.UNPACK_B R3, R3 ;  /* 0x00000003ff03723e */ /* 0x000fca00020004ff */
[----:B01-3--:R-:W-:Y:S01]  /*5900*/  HADD2.F32 R8, -RZ, R3.H0_H0 ;  /* 0x20000003ff087230 */ /* 0x00bfe20000004100 */
[----:B------:R-:W-:-:S04]  /*5910*/  PRMT R3, RZ, 0x7610, R3 ;  /* 0x00007610ff037816 */ /* 0x000fc80000000003 */
[----:B------:R-:W-:-:S04]  /*5920*/  FMUL R8, R8, R57 ;  /* 0x0000003908087220 */ /* 0x000fc80000400000 */
[----:B------:R-:W-:-:S05]  /*5930*/  FFMA R8, R53, R56, R8 ;  /* 0x0000003835087223 */ /* 0x000fca0000000008 */
[----:B------:R-:W-:-:S05]  /*5940*/  F2FP.SATFINITE.E5M2.F32.PACK_AB_MERGE_C R9, RZ, R8, RZ ;  /* 0x00000008ff09723e */ /* 0x000fca00048060ff */
[----:B------:R0:W-:Y:S01]  /*5950*/  @!P3 STG.E.U8 desc[UR36][R4.64+0x39], R9 ;  /* 0x000039090400b986 */ /* 0x0001e2000c101124 */
[----:B------:R-:W-:Y:S05]  /*5960*/  @P0 BRA `(.L_x_107) ;  /* 0x0000000000040947 */ /* 0x000fea0003800000 */
[----:B------:R1:W5:Y:S02]  /*5970*/  LDG.E.U8 R3, desc[UR36][R10.64+0x38] ;  /* 0x000038240a037981 */ /* 0x000364000c1e1100 */
.L_x_107:
[----:B------:R-:W-:Y:S05]  /*5980*/  BSYNC B1 ;  /* 0x0000000000017941 */ /* 0x000fea0003800000 */
.L_x_106:
[----:B-----5:R-:W-:Y:S01]  /*5990*/  LOP3.LUT R3, R3, 0xff, RZ, 0xc0, !PT ;  /* 0x000000ff03037812 */ /* 0x020fe200078ec0ff */
[----:B------:R-:W-:Y:S01]  /*59a0*/  BSSY B1, `(.L_x_108) ;  /* 0x000000b000017945 */ /* 0x000fe20003800000 */
[----:B------:R-:W-:Y:S02]  /*59b0*/  ISETP.LT.OR P1, PT, R0, 0x9, !P1 ;  /* 0x000000090000780c */ /* 0x000fe40004f21670 */
[----:B------:R-:W-:Y:S02]  /*59c0*/  F2FP.F16.E5M2.UNPACK_B R3, R3 ;  /* 0x00000003ff03723e */ /* 0x000fe400020004ff */
[----:B------:R-:W-:-:S03]  /*59d0*/  PRMT R0, RZ, 0x7610, R0 ;  /* 0x00007610ff007816 */ /* 0x000fc60000000000 */
[----:B0-2---:R-:W-:-:S05]  /*59e0*/  HADD2.F32 R4, -RZ, R3.H0_H0 ;  /* 0x20000003ff047230 */ /* 0x005fca0000004100 */
[----:B------:R-:W-:-:S04]  /*59f0*/  FMUL R3, R4, R57 ;  /* 0x0000003904037220 */ /* 0x000fc80000400000 */
[----:B------:R-:W-:-:S05]  /*5a00*/  FFMA R3, R54, R56, R3 ;  /* 0x0000003836037223 */ /* 0x000fca0000000003 */
[----:B------:R-:W-:-:S05]  /*5a10*/  F2FP.SATFINITE.E5M2.F32.PACK_AB_MERGE_C R3, RZ, R3, RZ ;  /* 0x00000003ff03723e */ /* 0x000fca00048060ff */
[----:B------:R0:W-:Y:S01]  /*5a20*/  @!P0 STG.E.U8 desc[UR36][R6.64+0x38], R3 ;  /* 0x0000380306008986 */ /* 0x0001e2000c101124 */
[----:B------:R-:W-:Y:S05]  /*5a30*/  @P1 BRA `(.L_x_109) ;  /* 0x0000000000041947 */ /* 0x000fea0003800000 */
[----:B------:R2:W5:Y:S02]  /*5a40*/  LDG.E.U8 R0, desc[UR36][R10.64+0x39] ;  /* 0x000039240a007981 */ /* 0x000564000c1e1100 */
.L_x_109:
[----:B------:R-:W-:Y:S05]  /*5a50*/  BSYNC B1 ;  /* 0x0000000000017941 */ /* 0x000fea0003800000 */
.L_x_108:
[----:B------:R-:W-:Y:S05]  /*5a60*/  @P1 BRA `(.L_x_110) ;  /* 0x0000000800601947 */ /* 0x000fea0003800000 */
[----:B-----5:R-:W-:-:S04]  /*5a70*/  LOP3.LUT R0, R0, 0xff, RZ, 0xc0, !PT ;  /* 0x000000ff00007812 */ /* 0x020fc800078ec0ff */
[----:B------:R-:W-:-:S05]  /*5a80*/  F2FP.F16.E5M2.UNPACK_B R0, R0 ;  /* 0x00000000ff00723e */ /* 0x000fca00020004ff */
[----:B------:R-:W-:-:S05]  /*5a90*/  HADD2.F32 R0, -RZ, R0.H0_H0 ;  /* 0x20000000ff007230 */ /* 0x000fca0000004100 */
[----:B------:R-:W-:-:S04]  /*5aa0*/  FMUL R0, R0, R57 ;  /* 0x0000003900007220 */ /* 0x000fc80000400000 */
[----:B------:R-:W-:-:S05]  /*5ab0*/  FFMA R0, R55, R56, R0 ;  /* 0x0000003837007223 */ /* 0x000fca0000000000 */
[----:B0-----:R-:W-:-:S05]  /*5ac0*/  F2FP.SATFINITE.E5M2.F32.PACK_AB_MERGE_C R3, RZ, R0, RZ ;  /* 0x00000000ff03723e */ /* 0x001fca00048060ff */
[----:B------:R0:W-:Y:S01]  /*5ad0*/  STG.E.U8 desc[UR36][R6.64+0x39], R3 ;  /* 0x0000390306007986 */ /* 0x0001e2000c101124 */
[----:B------:R-:W-:Y:S05]  /*5ae0*/  BRA `(.L_x_110) ;  /* 0x0000000800407947 */ /* 0x000fea0003800000 */
.L_x_45:
[C---:B------:R-:W-:Y:S01]  /*5af0*/  ISETP.GE.AND P1, PT, R3.reuse, 0x1, PT ;  /* 0x000000010300780c */ /* 0x040fe20003f26270 */
[-C--:B------:R-:W-:Y:S01]  /*5b00*/  FMUL R24, R24, R56.reuse ;  /* 0x0000003818187220 */ /* 0x080fe20000400000 */
[----:B------:R-:W-:Y:S01]  /*5b10*/  ISETP.GE.AND P3, PT, R3, 0x2, PT ;  /* 0x000000020300780c */ /* 0x000fe20003f66270 */
[-C--:B------:R-:W-:Y:S01]  /*5b20*/  FMUL R25, R25, R56.reuse ;  /* 0x0000003819197220 */ /* 0x080fe20000400000 */
[----:B------:R-:W-:Y:S01]  /*5b30*/  ISETP.LT.OR P2, PT, R0, 0x1, !P1 ;  /* 0x000000010000780c */ /* 0x000fe20004f41670 */
[-C--:B------:R-:W-:Y:S01]  /*5b40*/  FMUL R26, R26, R56.reuse ;  /* 0x000000381a1a7220 */ /* 0x080fe20000400000 */
[C---:B------:R-:W-:Y:S01]  /*5b50*/  ISETP.LT.OR P5, PT, R0.reuse, 0x1, !P3 ;  /* 0x000000010000780c */ /* 0x040fe20005fa1670 */
[-C--:B------:R-:W-:Y:S01]  /*5b60*/  FMUL R27, R27, R56.reuse ;  /* 0x000000381b1b7220 */ /* 0x080fe20000400000 */
[----:B------:R-:W-:Y:S01]  /*5b70*/  ISETP.LT.OR P1, PT, R0, 0x9, !P1 ;  /* 0x000000090000780c */ /* 0x000fe20004f21670 */
[----:B------:R-:W-:Y:S01]  /*5b80*/  FMUL R28, R28, R56 ;  /* 0x000000381c1c7220 */ /* 0x000fe20000400000 */
[----:B------:R-:W-:Y:S01]  /*5b90*/  F2FP.SATFINITE.E5M2.F32.PACK_AB_MERGE_C R9, RZ, R24, RZ ;  /* 0x00000018ff09723e */ /* 0x000fe200048060ff */
[-C--:B------:R-:W-:Y:S01]  /*5ba0*/  FMUL R29, R29, R56.reuse ;  /* 0x000000381d1d7220 */ /* 0x080fe20000400000 */
[----:B------:R-:W-:Y:S01]  /*5bb0*/  ISETP.GE.AND P0, PT, R3, 0x9, PT ;  /* 0x000000090300780c */ /* 0x000fe20003f06270 */
[-C--:B------:R-:W-:Y:S01]  /*5bc0*/  FMUL R30, R30, R56.reuse ;  /* 0x000000381e1e7220 */ /* 0x080fe20000400000 */
[----:B------:R-:W-:Y:S01]  /*5bd0*/  F2FP.SATFINITE.E5M2.F32.PACK_AB_MERGE_C R25, RZ, R25, RZ ;  /* 0x00000019ff19723e */ /* 0x000fe200048060ff */
[----:B------:R-:W-:Y:S01]  /*5be0*/  FMUL R31, R31, R56 ;  /* 0x000000381f1f7220 */ /* 0x000fe20000400000 */
[----:B------:R-:W-:Y:S01]  /*5bf0*/  F2FP.SATFINITE.E5M2.F32.PACK_AB_MERGE_C R11, RZ, R26, RZ ;  /* 0x0000001aff0b723e */ /* 0x000fe200048060ff */
[----:B------:R1:W-:Y:S01]  /*5c00*/  @!P2 STG.E.U8 desc[UR36][R4.64], R9 ;  /* 0x000000090400a986 */ /* 0x0003e2000c101124 */
[----:B------:R-:W-:Y:S01]  /*5c10*/  ISETP.LT.OR P3, PT, R0, 0x9, !P3 ;  /* 0x000000090000780c */ /* 0x000fe20005f61670 */
[-C--:B------:R-:W-:Y:S01]  /*5c20*/  FMUL R32, R32, R56.reuse ;  /* 0x0000003820207220 */ /* 0x080fe20000400000 */
[C---:B------:R-:W-:Y:S01]  /*5c30*/  ISETP.LT.OR P4, PT, R0.reuse, 0x1, !P0 ;  /* 0x000000010000780c */ /* 0x040fe20004781670 */
[----:B------:R-:W-:Y:S01]  /*5c40*/  @!P5 STG.E.U8 desc[UR36][R4.64+0x1], R25 ;  /* 0x000001190400d986 */ /* 0x000fe2000c101124 */
[----:B------:R-:W-:Y:S01]  /*5c50*/  ISETP.GE.AND P2, PT, R3, 0xa, PT ;  /* 0x0000000a0300780c */ /* 0x000fe20003f46270 */
[-C--:B------:R-:W-:Y:S01]  /*5c60*/  FMUL R33, R33, R56.reuse ;  /* 0x0000003821217220 */ /* 0x080fe20000400000 */
[----:B------:R-:W-:Y:S01]  /*5c70*/  F2FP.SATFINITE.E5M2.F32.PACK_AB_MERGE_C R27, RZ, R27, RZ ;  /* 0x0000001bff1b723e */ /* 0x000fe200048060ff */
[----:B------:R2:W-:Y:S01]  /*5c80*/  @!P1 STG.E.U8 desc[UR36][R6.64], R11 ;  /* 0x0000000b06009986 */ /* 0x0005e2000c101124 */
[----:B------:R-:W-:Y:S01]  /*5c90*/  ISETP.LT.OR P1, PT, R0, 0x1, !P2 ;  /* 0x000000010000780c */ /* 0x000fe20005721670 */
[----:B------:R-:W-:Y:S01]  /*5ca0*/  FMUL R34, R34, R56 ;  /* 0x0000003822227220 */ /* 0x000fe20000400000 */
[----:B------:R-:W-:Y:S01]  /*5cb0*/  F2FP.SATFINITE.E5M2.F32.PACK_AB_MERGE_C R13, RZ, R28, RZ ;  /* 0x0000001cff0d723e */ /* 0x000fe200048060ff */
[-C--:B------:R-:W-:Y:S01]  /*5cc0*/  FMUL R35, R35, R56.reuse ;  /* 0x0000003823237220 */ /* 0x080fe20000400000 */
[----:B------:R-:W-:Y:S01]  /*5cd0*/  ISETP.GE.AND P5, PT, R3, 0x11, PT ;  /* 0x000000110300780c */ /* 0x000fe20003fa6270 */
[----:B------:R-:W-:Y:S01]  /*5ce0*/  @!P3 STG.E.U8 desc[UR36][R6.64+0x1], R27 ;  /* 0x0000011b0600b986 */ /* 0x000fe2000c101124 */
[----:B------:R-:W-:Y:S01]  /*5cf0*/  F2FP.SATFINITE.E5M2.F32.PACK_AB_MERGE_C R29, RZ, R29, RZ ;  /* 0x0000001dff1d723e */ /* 0x000fe200048060ff */
[-C--:B------:R-:W-:Y:S01]  /*5d00*/  FMUL R36, R36, R56.reuse ;  /* 0x0000003824247220 */ /* 0x080fe20000400000 */
[C---:B------:R-:W-:Y:S01]  /*5d10*/  ISETP.LT.OR P0, PT, R0.reuse, 0x9, !P0 ;  /* 0x000000090000780c */ /* 0x040fe20004701670 */
[----:B------:R-:W-:Y:S01]  /*5d20*/  @!P4 STG.E.U8 desc[UR36][R4.64+0x8], R13 ;  /* 0x0000080d0400c986 */ /* 0x000fe2000c101124 */
[C---:B------:R-:W-:Y:S01]  /*5d30*/  ISETP.LT.OR P2, PT, R0.reuse, 0x9, !P2 ;  /* 0x000000090000780c */ /* 0x040fe20005741670 */
[-C--:B------:R-:W-:Y:S01]  /*5d40*/  FMUL R37, R37, R56.reuse ;  /* 0x0000003825257220 */ /* 0x080fe20000400000 */
[----:B------:R-:W-:Y:S01]  /*5d50*/  ISETP.GE.AND P4, PT, R3, 0x12, PT ;  /* 0x000000120300780c */ /* 0x000fe20003f86270 */
[----:B------:R-:W-:Y:S01]  /*5d60*/  @!P1 STG.E.U8 desc[UR36][R4.64+0x9], R29 ;  /* 0x0000091d04009986 */ /* 0x000fe2000c101124 */
[----:B------:R-:W-:Y:S01]  /*5d70*/  ISETP.LT.OR P3, PT, R0, 0x1, !P5 ;  /* 0x000000010000780c */ /* 0x000fe20006f61670 */
[-C--:B------:R-:W-:Y:S01]  /*5d80*/  FMUL R38, R38, R56.reuse ;  /* 0x0000003826267220 */ /* 0x080fe20000400000 */
[----:B------:R-:W-:Y:S01]  /*5d90*/  ISETP.LT.OR P1, PT, R0, 0x1, !P4 ;  /* 0x000000010000780c */ /* 0x000fe20006721670 */
[----:B------:R-:W-:Y:S01]  /*5da0*/  FMUL R39, R39, R56 ;  /* 0x0000003827277220 */ /* 0x000fe20000400000 */
[----:B-1----:R-:W-:Y:S01]  /*5db0*/  F2FP.SATFINITE.E5M2.F32.PACK_AB_MERGE_C R9, RZ, R30, RZ ;  /* 0x0000001eff09723e */ /* 0x002fe200048060ff */
[-C--:B------:R-:W-:Y:S01]  /*5dc0*/  FMUL R40, R40, R56.reuse ;  /* 0x0000003828287220 */ /* 0x080fe20000400000 */
[----:B------:R-:W-:Y:S01]  /*5dd0*/  F2FP.SATFINITE.E5M2.F32.PACK_AB_MERGE_C R31, RZ, R31, RZ ;  /* 0x0000001fff1f723e */ /* 0x000fe200048060ff */
[----:B------:R-:W-:Y:S01]  /*5de0*/  FMUL R41, R41, R56 ;  /* 0x0000003829297220 */ /* 0x000fe20000400000 */
[----:B--2---:R-:W-:Y:S01]  /*5df0*/  F2FP.SATFINITE.E5M2.F32.PACK_AB_MERGE_C R11, RZ, R32, RZ ;  /* 0x00000020ff0b723e */ /* 0x004fe200048060ff */
[----:B------:R1:W-:Y:S01]  /*5e00*/  @!P0 STG.E.U8 desc[UR36][R6.64+0x8], R9 ;  /* 0x0000080906008986 */ /* 0x0003e2000c101124 */
[----:B------:R-:W-:Y:S01]  /*5e10*/  F2FP.SATFINITE.E5M2.F32.PACK_AB_MERGE_C R33, RZ, R33, RZ ;  /* 0x00000021ff21723e */ /* 0x000fe200048060ff */
[-C--:B------:R-:W-:Y:S01]  /*5e20*/  FMUL R42, R42, R56.reuse ;  /* 0x000000382a2a7220 */ /* 0x080fe20000400000 */
[C---:B------:R-:W-:Y:S01]  /*5e30*/  ISETP.LT.OR P4, PT, R0.reuse, 0x9, !P4 ;  /* 0x000000090000780c */ /* 0x040fe20006781670 */
[----:B------:R-:W-:Y:S01]  /*5e40*/  @!P2 STG.E.U8 desc[UR36][R6.64+0x9], R31 ;  /* 0x0000091f0600a986 */ /* 0x000fe2000c101124 */
[----:B------:R-:W-:Y:S01]  /*5e50*/  ISETP.LT.OR P2, PT, R0, 0x9, !P5 ;  /* 0x000000090000780c */ /* 0x000fe20006f41670 */
[-C--:B------:R-:W-:Y:S01]  /*5e60*/  FMUL R43, R43, R56.reuse ;  /* 0x000000382b2b7220 */ /* 0x080fe20000400000 */
[----:B------:R-:W-:Y:S01]  /*5e70*/  F2FP.SATFINITE.E5M2.F32.PACK_AB_MERGE_C R35, RZ, R35, RZ ;  /* 0x00000023ff23723e */ /* 0x000fe200048060ff */
[----:B------:R2:W-:Y:S01]  /*5e80*/  @!P3 STG.E.U8 desc[UR36][R4.64+0x10], R11 ;  /* 0x0000100b0400b986 */ /* 0x0005e2000c101124 */
[C---:B------:R-:W-:Y:S01]  /*5e90*/  ISETP.GE.AND P3, PT, R3.reuse, 0x19, PT ;  /* 0x000000190300780c */ /* 0x040fe20003f66270 */
[-C--:B------:R-:W-:Y:S01]  /*5ea0*/  FMUL R44, R44, R56.reuse ;  /* 0x000000382c2c7220 */ /* 0x080fe20000400000 */
[----:B------:R-:W-:Y:S01]  /*5eb0*/  F2FP.SATFINITE.E5M2.F32.PACK_AB_MERGE_C R37, RZ, R37, RZ ;  /* 0x00000025ff25723e */ /* 0x000fe200048060ff */
[----:B------:R-:W-:Y:S01]  /*5ec0*/  @!P1 STG.E.U8 desc[UR36][R4.64+0x11], R33 ;  /* 0x0000112104009986 */ /* 0x000fe2000c101124 */
[----:B------:R-:W-:Y:S01]  /*5ed0*/  ISETP.GE.AND P1, PT, R3, 0x1a, PT ;  /* 0x0000001a0300780c */ /* 0x000fe20003f26270 */
[----:B------:R-:W-:Y:S01]  /*5ee0*/  FMUL R45, R45, R56 ;  /* 0x000000382d2d7220 */ /* 0x000fe20000400000 */
[----:B------:R-:W-:Y:S01]  /*5ef0*/  ISETP.LT.OR P0, PT, R0, 0x1, !P3 ;  /* 0x000000010000780c */ /* 0x000fe20005f01670 */
[----:B------:R-:W-:Y:S01]  /*5f00*/  @!P4 STG.E.U8 desc[UR36][R6.64+0x11], R35 ;  /* 0x000011230600c986 */ /* 0x000fe2000c101124 */
[----:B-1----:R-:W-:Y:S01]  /*5f10*/  F2FP.SATFINITE.E5M2.F32.PACK_AB_MERGE_C R9, RZ, R34, RZ ;  /* 0x00000022ff09723e */ /* 0x002fe200048060ff */
[-C--:B------:R-:W-:Y:S01]  /*5f20*/  FMUL R46, R46, R56.reuse ;  /* 0x000000382e2e7220 */ /* 0x080fe20000400000 */
[C---:B------:R-:W-:Y:S01]  /*5f30*/  ISETP.LT.OR P5, PT, R0.reuse, 0x1, !P1 ;  /* 0x000000010000780c */ /* 0x040fe20004fa1670 */
[----:B------:R-:W-:Y:S01]  /*5f40*/  FMUL R47, R47, R56 ;  /* 0x000000382f2f7220 */ /* 0x000fe20000400000 */
[----:B------:R-:W-:Y:S01]  /*5f50*/  ISETP.LT.OR P3, PT, R0, 0x9, !P3 ;  /* 0x000000090000780c */ /* 0x000fe20005f61670 */
[----:B------:R1:W-:Y:S01]  /*5f60*/  @!P2 STG.E.U8 desc[UR36][R6.64+0x10], R9 ;  /* 0x000010090600a986 */ /* 0x0003e2000c101124 */
[----:B--2---:R-:W-:Y:S01]  /*5f70*/  F2FP.SATFINITE.E5M2.F32.PACK_AB_MERGE_C R11, RZ, R36, RZ ;  /* 0x00000024ff0b723e */ /* 0x004fe200048060ff */
[-C--:B------:R-:W-:Y:S01]  /*5f80*/  FMUL R48, R48, R56.reuse ;  /* 0x0000003830307220 */ /* 0x080fe20000400000 */
[----:B------:R-:W-:Y:S01]  /*5f90*/  ISETP.GE.AND P2, PT, R3, 0x21, PT ;  /* 0x000000210300780c */ /* 0x000fe20003f46270 */
[-C--:B------:R-:W-:Y:S01]  /*5fa0*/  FMUL R49, R49, R56.reuse ;  /* 0x0000003831317220 */ /* 0x080fe20000400000 */
[C---:B------:R-:W-:Y:S01]  /*5fb0*/  ISETP.LT.OR P1, PT, R0.reuse, 0x9, !P1 ;  /* 0x000000090000780c */ /* 0x040fe20004f21670 */
[----:B------:R-:W-:Y:S01]  /*5fc0*/  @!P0 STG.E.U8 desc[UR36][R4.64+0x18], R11 ;  /* 0x0000180b04008986 */ /* 0x000fe2000c101124 */
[----:B------:R-:W-:Y:S01]  /*5fd0*/  ISETP.LT.OR P4, PT, R0, 0x1, !P2 ;  /* 0x000000010000780c */ /* 0x000fe20005781670 */
[-C--:B------:R-:W-:Y:S01]  /*5fe0*/  FMUL R50, R50, R56.reuse ;  /* 0x0000003832327220 */ /* 0x080fe20000400000 */
[----:B------:R-:W-:Y:S01]  /*5ff0*/  ISETP.GE.AND P0, PT, R3, 0x22, PT ;  /* 0x000000220300780c */ /* 0x000fe20003f06270 */
[----:B------:R-:W-:Y:S01]  /*6000*/  @!P5 STG.E.U8 desc[UR36][R4.64+0x19], R37 ;  /* 0x000019250400d986 */ /* 0x000fe2000c101124 */
[----:B------:R-:W-:Y:S01]  /*6010*/  F2FP.SATFINITE.E5M2.F32.PACK_AB_MERGE_C R39, RZ, R39, RZ ;  /* 0x00000027ff27723e */ /* 0x000fe200048060ff */
[----:B------:R-:W-:Y:S01]  /*6020*/  FMUL R51, R51, R56 ;  /* 0x0000003833337220 */ /* 0x000fe20000400000 */
[----:B-1----:R-:W-:Y:S01]  /*6030*/  F2FP.SATFINITE.E5M2.F32.PACK_AB_MERGE_C R9, RZ, R38, RZ ;  /* 0x00000026ff09723e */ /* 0x002fe200048060ff */
[----:B------:R-:W-:Y:S01]  /*6040*/  FMUL R52, R52, R56 ;  /* 0x0000003834347220 */ /* 0x000fe20000400000 */
[----:B------:R-:W-:Y:S01]  /*6050*/  F2FP.SATFINITE.E5M2.F32.PACK_AB_MERGE_C R13, RZ, R40, RZ ;  /* 0x00000028ff0d723e */ /* 0x000fe200048060ff */
[-C--:B------:R-:W-:Y:S01]  /*6060*/  FMUL R53, R53, R56.reuse ;  /* 0x0000003835357220 */ /* 0x080fe20000400000 */
[----:B------:R-:W-:Y:S01]  /*6070*/  F2FP.SATFINITE.E5M2.F32.PACK_AB_MERGE_C R41, RZ, R41, RZ ;  /* 0x00000029ff29723e */ /* 0x000fe200048060ff */
[----:B------:R1:W-:Y:S01]  /*6080*/  @!P3 STG.E.U8 desc[UR36][R6.64+0x18], R9 ;  /* 0x000018090600b986 */ /* 0x0003e2000c101124 */
[----:B------:R-:W-:Y:S01]  /*6090*/  ISETP.LT.OR P3, PT, R0, 0x1, !P0 ;  /* 0x000000010000780c */ /* 0x000fe20004761670 */
[-C--:B------:R-:W-:Y:S01]  /*60a0*/  FMUL R54, R54, R56.reuse ;  /* 0x0000003836367220 */ /* 0x080fe20000400000 */
[C---:B------:R-:W-:Y:S01]  /*60b0*/  ISETP.LT.OR P2, PT, R0.reuse, 0x9, !P2 ;  /* 0x000000090000780c */ /* 0x040fe20005741670 */
[----:B------:R-:W-:Y:S01]  /*60c0*/  @!P1 STG.E.U8 desc[UR36][R6.64+0x19], R39 ;  /* 0x0000192706009986 */ /* 0x000fe2000c101124 */
[----:B------:R-:W-:Y:S01]  /*60d0*/  ISETP.GE.AND P1, PT, R3, 0x29, PT ;  /* 0x000000290300780c */ /* 0x000fe20003f26270 */
[----:B------:R-:W-:Y:S01]  /*60e0*/  FMUL R55, R55, R56 ;  /* 0x0000003837377220 */ /* 0x000fe20000400000 */
[----:B------:R-:W-:Y:S01]  /*60f0*/  F2FP.SATFINITE.E5M2.F32.PACK_AB_MERGE_C R43, RZ, R43, RZ ;  /* 0x0000002bff2b723e */ /* 0x000fe200048060ff */
[----:B------:R-:W-:Y:S01]  /*6100*/  @!P4 STG.E.U8 desc[UR36][R4.64+0x20], R13 ;  /* 0x0000200d0400c986 */ /* 0x000fe2000c101124 */
[----:B------:R-:W-:-:S02]  /*6110*/  ISETP.LT.OR P4, PT, R0, 0x9, !P0 ;  /* 0x000000090000780c */ /* 0x000fc40004781670 */
[----:B------:R-:W-:Y:S02]  /*6120*/  ISETP.GE.AND P0, PT, R3, 0x2a, PT ;  /* 0x0000002a0300780c */ /* 0x000fe40003f06270 */
[C---:B------:R-:W-:Y:S01]  /*6130*/  ISETP.LT.OR P5, PT, R0.reuse, 0x1, !P1 ;  /* 0x000000010000780c */ /* 0x040fe20004fa1670 */
[----:B------:R-:W-:Y:S01]  /*6140*/  @!P3 STG.E.U8 desc[UR36][R4.64+0x21], R41 ;  /* 0x000021290400b986 */ /* 0x000fe2000c101124 */
[C---:B------:R-:W-:Y:S02]  /*6150*/  ISETP.LT.OR P3, PT, R0.reuse, 0x1, !P0 ;  /* 0x000000010000780c */ /* 0x040fe40004761670 */
[----:B-1----:R-:W-:Y:S02]  /*6160*/  F2FP.SATFINITE.E5M2.F32.PACK_AB_MERGE_C R9, RZ, R42, RZ ;  /* 0x0000002aff09723e */ /* 0x002fe400048060ff */
[----:B------:R-:W-:Y:S02]  /*6170*/  F2FP.SATFINITE.E5M2.F32.PACK_AB_MERGE_C R11, RZ, R44, RZ ;  /* 0x0000002cff0b723e */ /* 0x000fe400048060ff */
[----:B------:R-:W-:Y:S01]  /*6180*/  F2FP.SATFINITE.E5M2.F32.PACK_AB_MERGE_C R45, RZ, R45, RZ ;  /* 0x0000002dff2d723e */ /* 0x000fe200048060ff */
[----:B------:R1:W-:Y:S01]  /*6190*/  @!P2 STG.E.U8 desc[UR36][R6.64+0x20], R9 ;  /* 0x000020090600a986 */ /* 0x0003e2000c101124 */
[----:B------:R-:W-:-:S02]  /*61a0*/  ISETP.LT.OR P2, PT, R0, 0x9, !P1 ;  /* 0x000000090000780c */ /* 0x000fc40004f41670 */
[C---:B------:R-:W-:Y:S01]  /*61b0*/  ISETP.GE.AND P1, PT, R3.reuse, 0x32, PT ;  /* 0x000000320300780c */ /* 0x040fe20003f26270 */
[----:B------:R-:W-:Y:S01]  /*61c0*/  @!P4 STG.E.U8 desc[UR36][R6.64+0x21], R43 ;  /* 0x0000212b0600c986 */ /* 0x000fe2000c101124 */
[----:B------:R-:W-:Y:S02]  /*61d0*/  ISETP.GE.AND P4, PT, R3, 0x31, PT ;  /* 0x000000310300780c */ /* 0x000fe40003f86270 */
[C---:B------:R-:W-:Y:S01]  /*61e0*/  ISETP.LT.OR P0, PT, R0.reuse, 0x9, !P0 ;  /* 0x000000090000780c */ /* 0x040fe20004701670 */
[----:B------:R2:W-:Y:S01]  /*61f0*/  @!P5 STG.E.U8 desc[UR36][R4.64+0x28], R11 ;  /* 0x0000280b0400d986 */ /* 0x0005e2000c101124 */
[C---:B------:R-:W-:Y:S02]  /*6200*/  ISETP.LT.OR P5, PT, R0.reuse, 0x1, !P1 ;  /* 0x000000010000780c */ /* 0x040fe40004fa1670 */
[----:B------:R-:W-:Y:S01]  /*6210*/  F2FP.SATFINITE.E5M2.F32.PACK_AB_MERGE_C R47, RZ, R47, RZ ;  /* 0x0000002fff2f723e */ /* 0x000fe200048060ff */
[----:B------:R-:W-:Y:S01]  /*6220*/  @!P3 STG.E.U8 desc[UR36][R4.64+0x29], R45 ;  /* 0x0000292d0400b986 */ /* 0x000fe2000c101124 */
[----:B------:R-:W-:-:S02]  /*6230*/  ISETP.LT.OR P3, PT, R0, 0x1, !P4 ;  /* 0x000000010000780c */ /* 0x000fc40006761670 */
[----:B-1----:R-:W-:Y:S02]  /*6240*/  F2FP.SATFINITE.E5M2.F32.PACK_AB_MERGE_C R9, RZ, R46, RZ ;  /* 0x0000002eff09723e */ /* 0x002fe400048060ff */
[----:B------:R-:W-:Y:S02]  /*6250*/  F2FP.SATFINITE.E5M2.F32.PACK_AB_MERGE_C R49, RZ, R49, RZ ;  /* 0x00000031ff31723e */ /* 0x000fe400048060ff */
[----:B------:R-:W-:Y:S01]  /*6260*/  ISETP.LT.OR P4, PT, R0, 0x9, !P4 ;  /* 0x000000090000780c */ /* 0x000fe20006781670 */
[----:B------:R1:W-:Y:S01]  /*6270*/  @!P2 STG.E.U8 desc[UR36][R6.64+0x28], R9 ;  /* 0x000028090600a986 */ /* 0x0003e2000c101124 */
[----:B--2---:R-:W-:Y:S02]  /*6280*/  F2FP.SATFINITE.E5M2.F32.PACK_AB_MERGE_C R11, RZ, R48, RZ ;  /* 0x00000030ff0b723e */ /* 0x004fe400048060ff */
[C---:B------:R-:W-:Y:S01]  /*6290*/  ISETP.GE.AND P2, PT, R3.reuse, 0x3a, PT ;  /* 0x0000003a0300780c */ /* 0x040fe20003f46270 */
[----:B------:R-:W-:Y:S01]  /*62a0*/  @!P0 STG.E.U8 desc[UR36][R6.64+0x29], R47 ;  /* 0x0000292f06008986 */ /* 0x000fe2000c101124 */
[----:B------:R-:W-:-:S02]  /*62b0*/  ISETP.GE.AND P0, PT, R3, 0x39, PT ;  /* 0x000000390300780c */ /* 0x000fc40003f06270 */
[C---:B------:R-:W-:Y:S01]  /*62c0*/  ISETP.LT.OR P1, PT, R0.reuse, 0x9, !P1 ;  /* 0x000000090000780c */ /* 0x040fe20004f21670 */
[----:B------:R2:W-:Y:S01]  /*62d0*/  @!P3 STG.E.U8 desc[UR36][R4.64+0x30], R11 ;  /* 0x0000300b0400b986 */ /* 0x0005e2000c101124 */
[C---:B------:R-:W-:Y:S02]  /*62e0*/  ISETP.LT.OR P3, PT, R0.reuse, 0x1, !P0 ;  /* 0x000000010000780c */ /* 0x040fe40004761670 */
[C---:B------:R-:W-:Y:S01]  /*62f0*/  ISETP.LT.OR P0, PT, R0.reuse, 0x9, !P0 ;  /* 0x000000090000780c */ /* 0x040fe20004701670 */
[----:B------:R3:W-:Y:S01]  /*6300*/  @!P5 STG.E.U8 desc[UR36][R4.64+0x31], R49 ;  /* 0x000031310400d986 */ /* 0x0007e2000c101124 */
[C---:B------:R-:W-:Y:S02]  /*6310*/  ISETP.LT.OR P5, PT, R0.reuse, 0x1, !P2 ;  /* 0x000000010000780c */ /* 0x040fe400057a1670 */
[----:B------:R-:W-:Y:S02]  /*6320*/  ISETP.LT.OR P2, PT, R0, 0x9, !P2 ;  /* 0x000000090000780c */ /* 0x000fe40005741670 */
[----:B------:R-:W-:-:S02]  /*6330*/  F2FP.SATFINITE.E5M2.F32.PACK_AB_MERGE_C R3, RZ, R50, RZ ;  /* 0x00000032ff03723e */ /* 0x000fc400048060ff */
[----:B------:R-:W-:Y:S02]  /*6340*/  F2FP.SATFINITE.E5M2.F32.PACK_AB_MERGE_C R51, RZ, R51, RZ ;  /* 0x00000033ff33723e */ /* 0x000fe400048060ff */
[----:B-1----:R-:W-:Y:S01]  /*6350*/  F2FP.SATFINITE.E5M2.F32.PACK_AB_MERGE_C R9, RZ, R52, RZ ;  /* 0x00000034ff09723e */ /* 0x002fe200048060ff */
[----:B------:R3:W-:Y:S01]  /*6360*/  @!P4 STG.E.U8 desc[UR36][R6.64+0x30], R3 ;  /* 0x000030030600c986 */ /* 0x0007e2000c101124 */
[----:B------:R-:W-:Y:S02]  /*6370*/  F2FP.SATFINITE.E5M2.F32.PACK_AB_MERGE_C R53, RZ, R53, RZ ;  /* 0x00000035ff35723e */ /* 0x000fe400048060ff */
[----:B--2---:R-:W-:Y:S01]  /*6380*/  F2FP.SATFINITE.E5M2.F32.PACK_AB_MERGE_C R11, RZ, R54, RZ ;  /* 0x00000036ff0b723e */ /* 0x004fe200048060ff */
[----:B------:R3:W-:Y:S01]  /*6390*/  @!P1 STG.E.U8 desc[UR36][R6.64+0x31], R51 ;  /* 0x0000313306009986 */ /* 0x0007e2000c101124 */
[----:B------:R-:W-:-:S03]  /*63a0*/  F2FP.SATFINITE.E5M2.F32.PACK_AB_MERGE_C R55, RZ, R55, RZ ;  /* 0x00000037ff37723e */ /* 0x000fc600048060ff */
[----:B------:R3:W-:Y:S04]  /*63b0*/  @!P3 STG.E.U8 desc[UR36][R4.64+0x38], R9 ;  /* 0x000038090400b986 */ /* 0x0007e8000c101124 */
[----:B------:R3:W-:Y:S04]  /*63c0*/  @!P5 STG.E.U8 desc[UR36][R4.64+0x39], R53 ;  /* 0x000039350400d986 */ /* 0x0007e8000c101124 */
[----:B------:R3:W-:Y:S04]  /*63d0*/  @!P0 STG.E.U8 desc[UR36][R6.64+0x38], R11 ;  /* 0x0000380b06008986 */ /* 0x0007e8000c101124 */
[----:B------:R3:W-:Y:S02]  /*63e0*/  @!P2 STG.E.U8 desc[UR36][R6.64+0x39], R55 ;  /* 0x000039370600a986 */ /* 0x0007e4000c101124 */
.L_x_110:
[----:B------:R-:W-:Y:S05]  /*63f0*/  BSYNC B0 ;  /* 0x0000000000007941 */ /* 0x000fea0003800000 */
.L_x_44:
[----:B0--3--:R-:W-:Y:S01]  /*6400*/  IMAD.U32 R3, RZ, RZ, UR38 ;  /* 0x00000026ff037e24 */ /* 0x009fe2000f8e00ff */
[----:B------:R-:W-:Y:S01]  /*6410*/  ULDC.64 UR4, c[0x0][0x650] ;  /* 0x0001940000047ab9 */ /* 0x000fe20000000a00 */
[----:B-----5:R-:W-:Y:S01]  /*6420*/  IMAD.U32 R0, RZ, RZ, UR38 ;  /* 0x00000026ff007e24 */ /* 0x020fe2000f8e00ff */
[----:B------:R0:W-:Y:S01]  /*6430*/  SYNCS.ARRIVE.TRANS64.A1T0 RZ, [R64+UR49], RZ ;  /* 0x000000ff40ff79a7 */ /* 0x0001e20008100031 */
[----:B------:R-:W-:Y:S01]  /*6440*/  IMAD.MOV.U32 R22, RZ, RZ, -0x1 ;  /* 0xffffffffff167424 */ /* 0x000fe200078e00ff */
[----:B------:R-:W-:Y:S01]  /*6450*/  LEA R16, P0, R3, R16, 0x1 ;  /* 0x0000001003107211 */ /* 0x000fe200078008ff */
[----:B------:R-:W-:Y:S02]  /*6460*/  IMAD.U32 R3, RZ, RZ, UR44 ;  /* 0x0000002cff037e24 */ /* 0x000fe4000f8e00ff */
[----:B------:R-:W-:Y:S02]  /*6470*/  IMAD.MOV.U32 R19, RZ, RZ, -0x1 ;  /* 0xffffffffff137424 */ /* 0x000fe400078e00ff */
[----:B------:R-:W-:Y:S01]  /*6480*/  IMAD.MOV.U32 R18, RZ, RZ, -0x1 ;  /* 0xffffffffff127424 */ /* 0x000fe200078e00ff */
[----:B------:R-:W-:-:S02]  /*6490*/  LEA.HI.X R17, R0, R17, R3, 0x1, P0 ;  /* 0x0000001100117211 */ /* 0x000fc400000f0c03 */
[----:B------:R-:W-:Y:S02]  /*64a0*/  ISETP.GE.U32.AND P0, PT, R16, UR4, PT ;  /* 0x0000000410007c0c */ /* 0x000fe4000bf06070 */
[----:B------:R-:W-:Y:S02]  /*64b0*/  PRMT R0, RZ, 0x7610, R0 ;  /* 0x00007610ff007816 */ /* 0x000fe40000000000 */
[----:B------:R-:W-:-:S13]  /*64c0*/  ISETP.GE.U32.AND.EX P0, PT, R17, UR5, PT, P0 ;  /* 0x0000000511007c0c */ /* 0x000fda000bf06100 */
[----:B0-----:R-:W-:Y:S05]  /*64d0*/  @P0 BRA `(.L_x_111) ;  /* 0x0000000400640947 */ /* 0x001fea0003800000 */
[----:B------:R-:W0:Y:S01]  /*64e0*/  S2R R12, SR_CTAID.X ;  /* 0x00000000000c7919 */ /* 0x000e220000002500 */
[----:B-12-4-:R-:W1:Y:S01]  /*64f0*/  LDC.64 R10, c[0x0][0x628] ;  /* 0x00018a00ff0a7b82 */ /* 0x016e620000000a00 */
[----:B------:R-:W-:Y:S01]  /*6500*/  ULDC UR4, c[0x0][0x150] ;  /* 0x0000540000047ab9 */ /* 0x000fe20000000800 */
[----:B------:R-:W-:Y:S01]  /*6510*/  IMAD.MOV.U32 R8, RZ, RZ, R16 ;  /* 0x000000ffff087224 */ /* 0x000fe200078e0010 */
[----:B------:R-:W2:Y:S01]  /*6520*/  S2R R20, SR_CTAID.Y ;  /* 0x0000000000147919 */ /* 0x000ea20000002600 */
[----:B------:R-:W-:-:S04]  /*6530*/  IMAD.MOV.U32 R9, RZ, RZ, R17 ;  /* 0x000000ffff097224 */ /* 0x000fc800078e0011 */
[----:B------:R-:W3:Y:S08]  /*6540*/  LDC R21, c[0x0][0x144] ;  /* 0x00005100ff157b82 */ /* 0x000ef00000000800 */
[----:B------:R-:W4:Y:S08]  /*6550*/  LDC R0, c[0x0][0x630] ;  /* 0x00018c00ff007b82 */ /* 0x000f300000000800 */
[----:B------:R-:W2:Y:S01]  /*6560*/  LDC.64 R14, c[0x0][0x620] ;  /* 0x00018800ff0e7b82 */ /* 0x000ea20000000a00 */
[----:B-1----:R-:W-:-:S04]  /*6570*/  ISETP.NE.U32.AND P0, PT, R10, RZ, PT ;  /* 0x000000ff0a00720c */ /* 0x002fc80003f05070 */
[----:B------:R-:W-:Y:S02]  /*6580*/  ISETP.NE.AND.EX P0, PT, R11, RZ, PT, P0 ;  /* 0x000000ff0b00720c */ /* 0x000fe40003f05300 */
[----:B0-----:R-:W-:-:S05]  /*6590*/  I2FP.F32.U32 R3, R12 ;  /* 0x0000000c00037245 */ /* 0x001fca0000201000 */
[----:B------:R-:W-:-:S04]  /*65a0*/  FMUL R3, R3, UR4 ;  /* 0x0000000403037c20 */ /* 0x000fc80008400000 */
[----:B------:R0:W1:Y:S02]  /*65b0*/  F2I.U32.TRUNC.NTZ R19, R3 ;  /* 0x0000000300137305 */ /* 0x000064000020f000 */
[----:B---34-:R-:W-:Y:S05]  /*65c0*/  @!P0 BRA `(.L_x_112) ;  /* 0x0000000000288947 */ /* 0x018fea0003800000 */
[----:B0-----:R-:W0:Y:S02]  /*65d0*/  LDC R3, c[0x0][0x634] ;  /* 0x00018d00ff037b82 */ /* 0x001e240000000800 */
        /* <DEDUP_REMOVED lines=9> */
.L_x_112:
[----:B------:R-:W3:Y:S01]  /*6670*/  LDC.64 R24, c[0x0][0x640] ;  /* 0x00019000ff187b82 */ /* 0x000ee20000000a00 */
[-C--:B------:R-:W-:Y:S01]  /*6680*/  SHF.R.U64 R18, R8, R0.reuse, R9 ;  /* 0x0000000008127219 */ /* 0x080fe20000001209 */
[----:B-1----:R-:W-:Y:S01]  /*6690*/  IMAD.MOV R19, RZ, RZ, -R19 ;  /* 0x000000ffff137224 */ /* 0x002fe200078e0a13 */
[----:B------:R-:W-:Y:S01]  /*66a0*/  SHF.R.U32.HI R0, RZ, R0, R9 ;  /* 0x00000000ff007219 */ /* 0x000fe20000011609 */
[----:B------:R-:W-:Y:S01]  /*66b0*/  ULDC UR4, c[0x0][0x154] ;  /* 0x0000550000047ab9 */ /* 0x000fe20000000800 */
[----:B0-----:R-:W-:Y:S01]  /*66c0*/  IADD3 R3, P0, RZ, -R18, RZ ;  /* 0x80000012ff037210 */ /* 0x001fe20007f1e0ff */
[----:B------:R-:W-:Y:S02]  /*66d0*/  IMAD R21, R21, R19, R12 ;  /* 0x0000001315157224 */ /* 0x000fe400078e020c */
[----:B------:R-:W0:Y:S01]  /*66e0*/  LDC R6, c[0x0][0x618] ;  /* 0x00018600ff067b82 */ /* 0x000e220000000800 */
[----:B------:R-:W-:Y:S02]  /*66f0*/  IMAD.MOV.U32 R7, RZ, RZ, 0x1 ;  /* 0x00000001ff077424 */ /* 0x000fe400078e00ff */
[----:B------:R-:W-:-:S04]  /*6700*/  IMAD.X R5, RZ, RZ, ~R0, P0 ;  /* 0x000000ffff057224 */ /* 0x000fc800000e0e00 */
[-C--:B--2---:R-:W-:Y:S01]  /*6710*/  IMAD R0, R5, R14.reuse, RZ ;  /* 0x0000000e05007224 */ /* 0x084fe200078e02ff */
[----:B------:R-:W1:Y:S01]  /*6720*/  LDC R8, c[0x0][0x608] ;  /* 0x00018200ff087b82 */ /* 0x000e620000000800 */
[----:B------:R-:W-:-:S04]  /*6730*/  IMAD.WIDE.U32 R4, R3, R14, R16 ;  /* 0x0000000e03047225 */ /* 0x000fc800078e0010 */
[----:B------:R-:W-:Y:S01]  /*6740*/  IMAD R3, R3, R15, R0 ;  /* 0x0000000f03037224 */ /* 0x000fe200078e0200 */
[----:B------:R-:W-:Y:S02]  /*6750*/  I2FP.F32.U32 R0, R20 ;  /* 0x0000001400007245 */ /* 0x000fe40000201000 */
[----:B------:R-:W2:Y:S01]  /*6760*/  LDC R22, c[0x0][0x658] ;  /* 0x00019600ff167b82 */ /* 0x000ea20000000800 */
[----:B------:R-:W-:Y:S01]  /*6770*/  IMAD.IADD R3, R5, 0x1, R3 ;  /* 0x0000000105037824 */ /* 0x000fe200078e0203 */
[----:B---3--:R-:W-:Y:S01]  /*6780*/  ISETP.NE.U32.AND P0, PT, R24, RZ, PT ;  /* 0x000000ff1800720c */ /* 0x008fe20003f05070 */
[----:B------:R-:W-:Y:S01]  /*6790*/  FMUL R0, R0, UR4 ;  /* 0x0000000400007c20 */ /* 0x000fe20008400000 */
[----:B------:R-:W-:Y:S02]  /*67a0*/  IMAD.MOV.U32 R5, RZ, RZ, -0x1 ;  /* 0xffffffffff057424 */ /* 0x000fe400078e00ff */
[----:B------:R-:W-:Y:S01]  /*67b0*/  ISETP.NE.AND.EX P0, PT, R25, RZ, PT, P0 ;  /* 0x000000ff1900720c */ /* 0x000fe20003f05300 */
[----:B------:R3:W4:Y:S01]  /*67c0*/  F2I.U32.TRUNC.NTZ R13, R0 ;  /* 0x00000000000d7305 */ /* 0x000722000020f000 */
[----:B------:R-:W3:Y:S01]  /*67d0*/  LDC R15, c[0x0][0x148] ;  /* 0x00005200ff0f7b82 */ /* 0x000ee20000000800 */
[----:B0-----:R-:W-:-:S02]  /*67e0*/  SHF.R.U64 R12, R4, R6, R3 ;  /* 0x00000006040c7219 */ /* 0x001fc40000001203 */
[----:B------:R-:W-:-:S05]  /*67f0*/  SHF.R.U32.HI R3, RZ, R6, R3 ;  /* 0x00000006ff037219 */ /* 0x000fca0000011603 */
[----:B------:R-:W0:Y:S01]  /*6800*/  LDC R19, c[0x0][0x600] ;  /* 0x00018000ff137b82 */ /* 0x000e220000000800 */
[-CC-:B-1----:R-:W-:Y:S02]  /*6810*/  SHF.R.U64 R10, R12, R8.reuse, R3.reuse ;  /* 0x000000080c0a7219 */ /* 0x182fe40000001203 */
[----:B------:R-:W-:-:S05]  /*6820*/  SHF.R.U32.HI R3, RZ, R8, R3 ;  /* 0x00000008ff037219 */ /* 0x000fca0000011603 */
[----:B------:R-:W1:Y:S01]  /*6830*/  LDC R26, c[0x0][0x648] ;  /* 0x00019200ff1a7b82 */ /* 0x000e620000000800 */
[-C--:B--2---:R-:W-:Y:S02]  /*6840*/  SHF.L.U32 R4, R5, R22.reuse, RZ ;  /* 0x0000001605047219 */ /* 0x084fe400000006ff */
[-CC-:B------:R-:W-:Y:S02]  /*6850*/  SHF.R.U64 R14, R10, R22.reuse, R3.reuse ;  /* 0x000000160a0e7219 */ /* 0x180fe40000001203 */
[----:B------:R-:W-:Y:S02]  /*6860*/  SHF.R.U32.HI R5, RZ, R22, R3 ;  /* 0x00000016ff057219 */ /* 0x000fe40000011603 */
[----:B------:R-:W-:Y:S01]  /*6870*/  LOP3.LUT R23, RZ, R4, RZ, 0x33, !PT ;  /* 0x00000004ff177212 */ /* 0x000fe200078e33ff */
[----:B------:R-:W2:Y:S01]  /*6880*/  LDC R27, c[0x0][0x638] ;  /* 0x00018e00ff1b7b82 */ /* 0x000ea20000000800 */
[----:B------:R-:W-:Y:S01]  /*6890*/  SHF.L.U32 R22, R7, R22, RZ ;  /* 0x0000001607167219 */ /* 0x000fe200000006ff */
[----:B------:R-:W-:-:S06]  /*68a0*/  IMAD.MOV.U32 R4, RZ, RZ, R14 ;  /* 0x000000ffff047224 */ /* 0x000fcc00078e000e */
[----:B------:R-:W0:Y:S01]  /*68b0*/  LDC R28, c[0x0][0x610] ;  /* 0x00018400ff1c7b82 */ /* 0x000e220000000800 */
[----:B----4-:R-:W-:Y:S05]  /*68c0*/  @!P0 BRA `(.L_x_113) ;  /* 0x0000000000288947 */ /* 0x010fea0003800000 */
[----:B------:R-:W4:Y:S02]  /*68d0*/  LDC R3, c[0x0][0x64c] ;  /* 0x00019300ff037b82 */ /* 0x000f240000000800 */
[----:B----4-:R-:W-:-:S05]  /*68e0*/  IADD3 R3, P0, R14, R3, RZ ;  /* 0x000000030e037210 */ /* 0x010fca0007f1e0ff */
        /* <DEDUP_REMOVED lines=8> */
.L_x_113:
[----:B------:R-:W-:Y:S01]  /*6970*/  ISETP.NE.AND P0, PT, R2, 0x1, PT ;  /* 0x000000010200780c */ /* 0x000fe20003f05270 */
[----:B0-----:R-:W-:Y:S01]  /*6980*/  VIADD R7, R19, 0xffffffff ;  /* 0xffffffff13077836 */ /* 0x001fe20000000000 */
[----:B-1-3--:R-:W-:Y:S01]  /*6990*/  SHF.R.U64 R0, R4, R26, R5 ;  /* 0x0000001a04007219 */ /* 0x00afe20000001205 */
[----:B------:R-:W-:Y:S01]  /*69a0*/  IMAD.MOV R13, RZ, RZ, -R13 ;  /* 0x000000ffff0d7224 */ /* 0x000fe200078e0a0d */
[----:B------:R-:W-:Y:S01]  /*69b0*/  LOP3.LUT R5, R10, R23, RZ, 0xc0, !PT ;  /* 0x000000170a057212 */ /* 0x000fe200078ec0ff */
[----:B------:R-:W-:Y:S02]  /*69c0*/  IMAD.MOV.U32 R4, RZ, RZ, 0x1 ;  /* 0x00000001ff047424 */ /* 0x000fe400078e00ff */
[----:B------:R-:W-:Y:S02]  /*69d0*/  IMAD.MOV R3, RZ, RZ, -R0 ;  /* 0x000000ffff037224 */ /* 0x000fe400078e0a00 */
[----:B------:R-:W-:Y:S01]  /*69e0*/  IMAD R22, R22, R0, R5 ;  /* 0x0000000016167224 */ /* 0x000fe200078e0205 */
[----:B------:R-:W-:Y:S01]  /*69f0*/  LOP3.LUT R5, R12, R7, RZ, 0xc0, !PT ;  /* 0x000000070c057212 */ /* 0x000fe200078ec0ff */
[----:B--2---:R-:W-:-:S02]  /*6a00*/  IMAD R0, R3, R27, R14 ;  /* 0x0000001b03007224 */ /* 0x004fc400078e020e */
[----:B------:R-:W-:Y:S02]  /*6a10*/  @P0 IMAD R21, R15, R13, R20 ;  /* 0x0000000d0f150224 */ /* 0x000fe400078e0214 */
[----:B------:R-:W-:Y:S01]  /*6a20*/  IMAD R3, R0, R19, R5 ;  /* 0x0000001300037224 */ /* 0x000fe200078e0205 */
[----:B------:R-:W-:Y:S01]  /*6a30*/  PRMT R0, R4, 0x7610, R0 ;  /* 0x0000761004007816 */ /* 0x000fe20000000000 */
[----:B------:R-:W-:-:S05]  /*6a40*/  IMAD R22, R22, R28, R21 ;  /* 0x0000001c16167224 */ /* 0x000fca00078e0215 */
[----:B------:R-:W-:Y:S02]  /*6a50*/  SEL R19, R3, R22, !P0 ;  /* 0x0000001603137207 */ /* 0x000fe40004000000 */
[----:B------:R-:W-:-:S07]  /*6a60*/  SEL R22, R22, R3, !P0 ;  /* 0x0000000316167207 */ /* 0x000fce0004000000 */
.L_x_111:
[----:B------:R-:W-:Y:S02]  /*6a70*/  LOP3.LUT P0, RZ, R0, 0xff, RZ, 0xc0, !PT ;  /* 0x000000ff00ff7812 */ /* 0x000fe4000780c0ff */
[----:B------:R-:W-:-:S11]  /*6a80*/  LOP3.LUT R67, R67, 0x1, RZ, 0x3c, !PT ;  /* 0x0000000143437812 */ /* 0x000fd600078e3cff */
[----:B------:R-:W-:Y:S05]  /*6a90*/  @P0 BRA `(.L_x_114) ;  /* 0xffffffa800f00947 */ /* 0x000fea000383ffff */
[----:B------:R-:W-:Y:S05]  /*6aa0*/  EXIT ;  /* 0x000000000000794d */ /* 0x000fea0003800000 */
.L_x_14:
[----:B------:R-:W-:-:S08]  /*6ab0*/  ISETP.NE.AND P0, PT, RZ, UR4, PT ;  /* 0x00000004ff007c0c */ /* 0x000fd0000bf05270 */
[----:B------:R-:W0:-:S00]  /*6ac0*/  USETMAXREG.DEALLOC.CTAPOOL 0x28 ;  /* 0x00000028000079c8 */ /* 0x000e0000080e0500 */
[----:B------:R-:W-:Y:S05]  /*6ad0*/  @P0 EXIT ;  /* 0x000000000000094d */ /* 0x000fea0003800000 */
[----:B0-----:R-:W-:Y:S01]  /*6ae0*/  LOP3.LUT P0, RZ, R3, 0xff, RZ, 0xc0, !PT ;  /* 0x000000ff03ff7812 */ /* 0x001fe2000780c0ff */
[----:B------:R-:W-:Y:S02]  /*6af0*/  IMAD.MOV.U32 R24, RZ, RZ, 0x1 ;  /* 0x00000001ff187424 */ /* 0x000fe400078e00ff */
[----:B------:R-:W-:-:S10]  /*6b00*/  IMAD.MOV.U32 R25, RZ, RZ, RZ ;  /* 0x000000ffff197224 */ /* 0x000fd400078e00ff */
[----:B------:R-:W-:Y:S05]  /*6b10*/  @!P0 BRA `(.L_x_115) ;  /* 0x0000000c00b48947 */ /* 0x000fea0003800000 */
[----:B------:R-:W-:Y:S01]  /*6b20*/  LOP3.LUT P0, RZ, R0, 0x1f, RZ, 0xc0, !PT ;  /* 0x0000001f00ff7812 */ /* 0x000fe2000780c0ff */
[----:B------:R-:W-:Y:S01]  /*6b30*/  ULDC UR41, c[0x0][0x658] ;  /* 0x0001960000297ab9 */ /* 0x000fe20000000800 */
[C---:B------:R-:W-:Y:S01]  /*6b40*/  ISETP.NE.AND P1, PT, R23.reuse, RZ, PT ;  /* 0x000000ff1700720c */ /* 0x040fe20003f25270 */
[----:B------:R-:W-:Y:S01]  /*6b50*/  UMOV UR4, 0xffffffff ;  /* 0xffffffff00047882 */ /* 0x000fe20000000000 */
[----:B------:R-:W-:Y:S01]  /*6b60*/  ISETP.NE.OR P0, PT, R23, RZ, !P0 ;  /* 0x000000ff1700720c */ /* 0x000fe20004705670 */
[----:B------:R-:W-:Y:S01]  /*6b70*/  BSSY B7, `(.L_x_115) ;  /* 0x00000e7000077945 */ /* 0x000fe20003800000 */
[----:B------:R-:W-:Y:S01]  /*6b80*/  USHF.L.U32 UR4, UR4, UR41, URZ ;  /* 0x0000002904047299 */ /* 0x000fe2000800063f */
[----:B------:R-:W-:Y:S01]  /*6b90*/  P2R R0, PR, RZ, 0x2 ;  /* 0x00000002ff007803 */ /* 0x000fe20000000000 */
[----:B------:R-:W-:Y:S01]  /*6ba0*/  IMAD.MOV.U32 R26, RZ, RZ, 0x1 ;  /* 0x00000001ff1a7424 */ /* 0x000fe200078e00ff */
[----:B------:R-:W-:Y:S01]  /*6bb0*/  P2R R28, PR, RZ, 0x1 ;  /* 0x00000001ff1c7803 */ /* 0x000fe20000000000 */
[----:B------:R-:W-:Y:S01]  /*6bc0*/  IMAD.MOV.U32 R24, RZ, RZ, 0x1 ;  /* 0x00000001ff187424 */ /* 0x000fe200078e00ff */
[----:B------:R-:W-:Y:S01]  /*6bd0*/  ULDC UR40, c[0x0][0x600] ;  /* 0x0001800000287ab9 */ /* 0x000fe20000000800 */
[----:B------:R-:W-:Y:S01]  /*6be0*/  IMAD.MOV.U32 R25, RZ, RZ, RZ ;  /* 0x000000ffff197224 */ /* 0x000fe200078e00ff */
[----:B------:R-:W-:Y:S01]  /*6bf0*/  UMOV UR5, 0x1 ;  /* 0x0000000100057882 */ /* 0x000fe20000000000 */
[----:B------:R-:W-:-:S02]  /*6c00*/  UIADD3 UR46, UR43, 0x1, URZ ;  /* 0x000000012b2e7890 */ /* 0x000fc4000fffe03f */
[----:B------:R-:W-:Y:S02]  /*6c10*/  ULOP3.LUT UR47, UR42, 0x2, URZ, 0xfc, !UPT ;  /* 0x000000022a2f7892 */ /* 0x000fe4000f8efc3f */
[----:B------:R-:W-:Y:S02]  /*6c20*/  UIADD3 UR40, UR40, -0x1, URZ ;  /* 0xffffffff28287890 */ /* 0x000fe4000fffe03f */
[----:B------:R-:W-:Y:S02]  /*6c30*/  USHF.L.U32 UR41, UR5, UR41, URZ ;  /* 0x0000002905297299 */ /* 0x000fe4000800063f */
[----:B------:R-:W-:Y:S01]  /*6c40*/  ULOP3.LUT UR45, URZ, UR4, URZ, 0x33, !UPT ;  /* 0x000000043f2d7292 */ /* 0x000fe2000f8e333f */
[----:B------:R-:W-:-:S11]  /*6c50*/  ULDC.64 UR36, c[0x0][0x198] ;  /* 0x0000660000247ab9 */ /* 0x000fd60000000a00 */
.L_x_129:
[----:B------:R-:W-:-:S03]  /*6c60*/  UMOV UR4, 0xffffffff ;  /* 0xffffffff00047882 */ /* 0x000fc60000000000 */
[----:B------:R-:W-:Y:S05]  /*6c70*/  BRA.DIV UR4, `(.L_x_116) ;  /* 0x0000001a04107947 */ /* 0x000fea000b800000 */
[----:B------:R-:W-:-:S13]  /*6c80*/  ELECT P6, URZ, PT ;  /* 0x00000000003f782f */ /* 0x000fda00038c0000 */
.L_x_154:
[----:B------:R-:W-:Y:S04]  /*6c90*/  BSSY B6, `(.L_x_117) ;  /* 0x0000061000067945 */ /* 0x000fe80003800000 */
[----:B------:R-:W-:Y:S05]  /*6ca0*/  @!P6 BRA `(.L_x_118) ;  /* 0x00000004007ce947 */ /* 0x000fea0003800000 */
[----:B------:R-:W0:Y:S01]  /*6cb0*/  S2R R0, SR_CgaCtaId ;  /* 0x0000000000007919 */ /* 0x000e220000008800 */
[----:B------:R-:W-:-:S04]  /*6cc0*/  MOV R27, 0x400 ;  /* 0x00000400001b7802 */ /* 0x000fc80000000f00 */
[----:B0-----:R-:W-:-:S05]  /*6cd0*/  LEA R27, R0, R27, 0x18 ;  /* 0x0000001b001b7211 */ /* 0x001fca00078ec0ff */
[----:B------:R-:W-:-:S05]  /*6ce0*/  VIADD R0, R27, 0x800 ;  /* 0x000008001b007836 */ /* 0x000fca0000000000 */
[----:B------:R-:W-:-:S13]  /*6cf0*/  LOP3.LUT P0, RZ, R0, 0x1bf, RZ, 0xc0, !PT ;  /* 0x000001bf00ff7812 */ /* 0x000fda000780c0ff */
[----:B------:R-:W-:Y:S05]  /*6d00*/  @!P0 BRA `(.L_x_119) ;  /* 0x0000000000408947 */ /* 0x000fea0003800000 */
[----:B------:R-:W-:Y:S01]  /*6d10*/  MOV R14, 0x0 ;  /* 0x00000000000e7802 */ /* 0x000fe20000000f00 */
[----:B------:R-:W-:Y:S01]  /*6d20*/  ULDC.64 UR4, c[0x4][0x70] ;  /* 0x01001c0000047ab9 */ /* 0x000fe20000000a00 */
[----:B------:R-:W-:Y:S01]  /*6d30*/  ULDC.64 UR6, c[0x4][0x8] ;  /* 0x0100020000067ab9 */ /* 0x000fe20000000a00 */
[----:B------:R-:W-:Y:S02]  /*6d40*/  IMAD.U32 R4, RZ, RZ, UR4 ;  /* 0x00000004ff047e24 */ /* 0x000fe4000f8e00ff */
[----:B------:R-:W-:Y:S01]  /*6d50*/  IMAD.U32 R5, RZ, RZ, UR5 ;  /* 0x00000005ff057e24 */ /* 0x000fe2000f8e00ff */
[----:B------:R-:W0:Y:S01]  /*6d60*/  LDC.64 R14, c[0x4][R14] ;  /* 0x010000000e0e7b82 */ /* 0x000e220000000a00 */
[----:B------:R-:W-:Y:S01]  /*6d70*/  ULDC.64 UR4, c[0x4][0x78] ;  /* 0x01001e0000047ab9 */ /* 0x000fe20000000a00 */
[----:B------:R-:W-:Y:S02]  /*6d80*/  IMAD.U32 R10, RZ, RZ, UR6 ;  /* 0x00000006ff0a7e24 */ /* 0x000fe4000f8e00ff */
[----:B------:R-:W-:-:S02]  /*6d90*/  IMAD.U32 R6, RZ, RZ, UR4 ;  /* 0x00000004ff067e24 */ /* 0x000fc4000f8e00ff */
[----:B------:R-:W-:Y:S02]  /*6da0*/  IMAD.U32 R7, RZ, RZ, UR5 ;  /* 0x00000005ff077e24 */ /* 0x000fe4000f8e00ff */
[----:B------:R-:W-:Y:S02]  /*6db0*/  IMAD.U32 R11, RZ, RZ, UR7 ;  /* 0x00000007ff0b7e24 */ /* 0x000fe4000f8e00ff */
[----:B------:R-:W-:Y:S02]  /*6dc0*/  IMAD.MOV.U32 R8, RZ, RZ, 0x70 ;  /* 0x00000070ff087424 */ /* 0x000fe400078e00ff */
[----:B------:R-:W-:Y:S02]  /*6dd0*/  IMAD.MOV.U32 R12, RZ, RZ, 0x1 ;  /* 0x00000001ff0c7424 */ /* 0x000fe400078e00ff */
[----:B------:R-:W-:-:S07]  /*6de0*/  IMAD.MOV.U32 R13, RZ, RZ, RZ ;  /* 0x000000ffff0d7224 */ /* 0x000fce00078e00ff */
[----:B------:R-:W-:-:S07]  /*6df0*/  LEPC R20, `(.L_x_119) ;  /* 0x000000001014794e */ /* 0x000fce0000000000 */
[----:B0----5:R-:W-:Y:S05]  /*6e00*/  CALL.ABS.NOINC R14 ;  /* 0x000000000e007343 */ /* 0x021fea0003c00000 */
.L_x_119:
        /* <DEDUP_REMOVED lines=19> */
.L_x_120:
[----:B------:R-:W0:Y:S02]  /*6f40*/  LDC R0, c[0x0][0x28c] ;  /* 0x0000a300ff007b82 */ /* 0x000e240000000800 */
[----:B0-----:R-:W-:-:S13]  /*6f50*/  ISETP.GE.AND P0, PT, R0, 0x1, PT ;  /* 0x000000010000780c */ /* 0x001fda0003f06270 */
[----:B------:R-:W-:Y:S05]  /*6f60*/  @!P0 BRA `(.L_x_118) ;  /* 0x0000000000cc8947 */ /* 0x000fea0003800000 */
[----:B------:R-:W-:Y:S02]  /*6f70*/  IMAD.SHL.U32 R19, R19, 0x40, RZ ;  /* 0x0000004013137824 */ /* 0x000fe400078e00ff */
[----:B------:R-:W-:Y:S02]  /*6f80*/  IMAD.SHL.U32 R22, R22, 0x40, RZ ;  /* 0x0000004016167824 */ /* 0x000fe400078e00ff */
[----:B------:R-:W-:Y:S02]  /*6f90*/  IMAD.MOV.U32 R7, RZ, RZ, RZ ;  /* 0x000000ffff077224 */ /* 0x000fe400078e00ff */
[----:B------:R-:W-:Y:S02]  /*6fa0*/  IMAD.U32 R8, RZ, RZ, UR46 ;  /* 0x0000002eff087e24 */ /* 0x000fe4000f8e00ff */
[----:B------:R-:W-:Y:S02]  /*6fb0*/  IMAD.MOV.U32 R0, RZ, RZ, R24 ;  /* 0x000000ffff007224 */ /* 0x000fe400078e0018 */
[----:B------:R-:W-:-:S07]  /*6fc0*/  IMAD.MOV.U32 R4, RZ, RZ, R25 ;  /* 0x000000ffff047224 */ /* 0x000fce00078e0019 */
.L_x_124:
[----:B------:R-:W-:Y:S01]  /*6fd0*/  IMAD R6, R4, 0x8, R27 ;  /* 0x0000000804067824 */ /* 0x000fe200078e021b */
[----:B------:R-:W-:Y:S02]  /*6fe0*/  SHF.L.U32 R3, R0, 0x1f, RZ ;  /* 0x0000001f00037819 */ /* 0x000fe400000006ff */
[----:B------:R-:W-:Y:S02]  /*6ff0*/  ISETP.NE.AND P1, PT, R23, RZ, PT ;  /* 0x000000ff1700720c */ /* 0x000fe40003f25270 */
[----:B------:R-:W0:Y:S11]  /*7000*/  SYNCS.PHASECHK.TRANS64.TRYWAIT P0, [R6+URZ+0x70], R3 ;  /* 0x00007003060075a7 */ /* 0x000e36000800017f */
[----:B------:R-:W1:Y:S01]  /*7010*/  @!P1 LDC R5, c[0x0][0x500] ;  /* 0x00014000ff059b82 */ /* 0x000e620000000800 */
[----:B0-----:R-:W-:Y:S05]  /*7020*/  @!P0 BRA `(.L_x_121) ;  /* 0x0000001400448947 */ /* 0x001fea0003800000 */
.L_x_155:
[----:B------:R-:W-:Y:S01]  /*7030*/  ISETP.NE.AND P0, PT, R23, RZ, PT ;  /* 0x000000ff1700720c */ /* 0x000fe20003f05270 */
[----:B------:R-:W-:-:S04]  /*7040*/  UPRMT UR4, UR47, 0x9910, URZ ;  /* 0x000099102f047896 */ /* 0x000fc8000800003f */
[----:B------:R-:W-:-:S08]  /*7050*/  UISETP.NE.AND UP0, UPT, UR4, 0x2, UPT ;  /* 0x000000020400788c */ /* 0x000fd0000bf05270 */
[----:B-1----:R1:W-:Y:S01]  /*7060*/  @!P0 SYNCS.ARRIVE.TRANS64 RZ, [R6+URZ], R5 ;  /* 0x0000000506ff89a7 */ /* 0x0023e2000800003f */
[----:B------:R-:W-:-:S13]  /*7070*/  PLOP3.LUT P0, PT, PT, PT, UP0, 0x80, 0x0 ;  /* 0x000000000000781c */ /* 0x000fda0003f0f008 */
[----:B-1----:R-:W-:Y:S05]  /*7080*/  @P0 BRA `(.L_x_122) ;  /* 0x0000000000040947 */ /* 0x002fea0003800000 */
[----:B------:R-:W-:Y:S01]  /*7090*/  BPT.TRAP 0x1 ;  /* 0x000000040000795c */ /* 0x000fe20000300000 */
.L_x_122:
[----:B------:R-:W-:-:S13]  /*70a0*/  ISETP.NE.AND P0, PT, R28, RZ, PT ;  /* 0x000000ff1c00720c */ /* 0x000fda0003f05270 */
[----:B------:R-:W-:Y:S05]  /*70b0*/  @P0 BRA `(.L_x_123) ;  /* 0x0000000000040947 */ /* 0x000fea0003800000 */
[----:B------:R-:W-:Y:S01]  /*70c0*/  BPT.TRAP 0x1 ;  /* 0x000000040000795c */ /* 0x000fe20000300000 */
.L_x_123:
[----:B0-----:R-:W-:Y:S01]  /*70d0*/  IMAD R3, R4, 0x2000, R27 ;  /* 0x0000200004037824 */ /* 0x001fe200078e021b */
[----:B------:R-:W-:Y:S01]  /*70e0*/  R2UR UR17, R6 ;  /* 0x00000000061172ca */ /* 0x000fe200000e0000 */
[----:B------:R-:W-:Y:S01]  /*70f0*/  VIADD R8, R8, 0xffffffff ;  /* 0xffffffff08087836 */ /* 0x000fe20000000000 */
[----:B------:R-:W-:Y:S01]  /*7100*/  R2UR UR19, R7 ;  /* 0x00000000071372ca */ /* 0x000fe200000e0000 */
[----:B------:R-:W-:Y:S01]  /*7110*/  UIADD3 UR4, UP0, UR36, 0xf0, URZ ;  /* 0x000000f024047890 */ /* 0x000fe2000ff1e03f */
[----:B------:R-:W-:Y:S01]  /*7120*/  R2UR UR8, R3 ;  /* 0x00000000030872ca */ /* 0x000fe200000e0000 */
[----:B------:R-:W-:Y:S01]  /*7130*/  UIADD3 UR14, UP1, UR36, 0x1f0, URZ ;  /* 0x000001f0240e7890 */ /* 0x000fe2000ff3e03f */
[----:B------:R-:W-:Y:S01]  /*7140*/  R2UR UR20, R18 ;  /* 0x00000000121472ca */ /* 0x000fe200000e0000 */
[----:B------:R-:W-:Y:S01]  /*7150*/  UIADD3.X UR5, URZ, UR37, URZ, UP0, !UPT ;  /* 0x000000253f057290 */ /* 0x000fe200087fe43f */
[----:B------:R-:W-:Y:S01]  /*7160*/  R2UR UR18, R22 ;  /* 0x00000000161272ca */ /* 0x000fe200000e0000 */
[----:B------:R-:W-:Y:S01]  /*7170*/  VIADD R4, R4, 0x1 ;  /* 0x0000000104047836 */ /* 0x000fe20000000000 */
[----:B------:R-:W-:Y:S01]  /*7180*/  R2UR UR11, R19 ;  /* 0x00000000130b72ca */ /* 0x000fe200000e0000 */
[----:B------:R-:W-:Y:S01]  /*7190*/  UIADD3.X UR15, URZ, UR37, URZ, UP1, !UPT ;  /* 0x000000253f0f7290 */ /* 0x000fe20008ffe43f */
[----:B------:R-:W-:Y:S01]  /*71a0*/  ISETP.GT.AND P1, PT, R8, 0x1, PT ;  /* 0x000000010800780c */ /* 0x000fe20003f24270 */
[----:B------:R-:W-:Y:S01]  /*71b0*/  UMOV UR6, 0x0 ;  /* 0x0000000000067882 */ /* 0x000fe20000000000 */
[----:B------:R-:W-:Y:S01]  /*71c0*/  ISETP.NE.AND P0, PT, R4, 0xe, PT ;  /* 0x0000000e0400780c */ /* 0x000fe20003f05270 */
[----:B------:R-:W-:Y:S01]  /*71d0*/  UMOV UR7, 0x10000000 ;  /* 0x1000000000077882 */ /* 0x000fe20000000000 */
[----:B------:R-:W-:Y:S01]  /*71e0*/  UMOV UR9, UR17 ;  /* 0x0000001100097c82 */ /* 0x000fe20008000000 */
[----:B------:R-:W-:Y:S01]  /*71f0*/  UIADD3 UR16, UR8, 0x800, URZ ;  /* 0x0000080008107890 */ /* 0x000fe2000fffe03f */
[----:B------:R-:W-:Y:S01]  /*7200*/  SEL R3, RZ, 0x1, P0 ;  /* 0x00000001ff037807 */ /* 0x000fe20000000000 */
[----:B------:R-:W-:Y:S01]  /*7210*/  UIADD3 UR8, UR8, 0x1c800, URZ ;  /* 0x0001c80008087890 */ /* 0x000fe2000fffe03f */
[----:B------:R-:W-:Y:S01]  /*7220*/  VIADD R7, R7, 0x80 ;  /* 0x0000008007077836 */ /* 0x000fe20000000000 */
[----:B------:R-:W-:Y:S01]  /*7230*/  UMOV UR10, UR19 ;  /* 0x00000013000a7c82 */ /* 0x000fe20008000000 */
[----:B------:R-:W-:Y:S01]  /*7240*/  UMOV UR12, UR20 ;  /* 0x00000014000c7c82 */ /* 0x000fe20008000000 */
[----:B------:R-:W-:-:S02]  /*7250*/  LOP3.LUT R0, R0, R3, RZ, 0x3c, !PT ;  /* 0x0000000300007212 */ /* 0x000fc400078e3cff */
[----:B------:R-:W-:Y:S01]  /*7260*/  SEL R4, R4, RZ, P0 ;  /* 0x000000ff04047207 */ /* 0x000fe20000000000 */
[----:B------:R0:W-:Y:S02]  /*7270*/  UTMALDG.3D [UR16], [UR4], desc[UR6] ;  /* 0x00000610040075b4 */ /* 0x0001e40008011000 */
[----:B------:R0:W-:Y:S02]  /*7280*/  UTMALDG.3D [UR8], [UR14], desc[UR6] ;  /* 0x000006080e0075b4 */ /* 0x0001e40008011000 */
[----:B0-----:R-:W-:Y:S05]  /*7290*/  @P1 BRA `(.L_x_124) ;  /* 0xfffffffc004c1947 */ /* 0x001fea000383ffff */
.L_x_118:
[----:B------:R-:W-:Y:S05]  /*72a0*/  BSYNC B6 ;  /* 0x0000000000067941 */ /* 0x000fea0003800000 */
.L_x_117:
[----:B------:R-:W-:Y:S01]  /*72b0*/  LOP3.LUT P2, RZ, R26, 0xff, RZ, 0xc0, !PT ;  /* 0x000000ff1aff7812 */ /* 0x000fe2000784c0ff */
[----:B------:R-:W-:Y:S01]  /*72c0*/  VIADD R0, R25, UR43 ;  /* 0x0000002b19007c36 */ /* 0x000fe20008000000 */
[----:B------:R-:W-:Y:S01]  /*72d0*/  ULDC.64 UR4, c[0x0][0x650] ;  /* 0x0001940000047ab9 */ /* 0x000fe20000000a00 */
[----:B------:R-:W-:Y:S01]  /*72e0*/  IMAD.U32 R7, RZ, RZ, UR43 ;  /* 0x0000002bff077e24 */ /* 0x000fe2000f8e00ff */
[----:B------:R-:W-:Y:S01]  /*72f0*/  UISETP.GE.U32.AND UP0, UPT, UR43, 0xe, UPT ;  /* 0x0000000e2b00788c */ /* 0x000fe2000bf06070 */
[----:B------:R-:W-:Y:S01]  /*7300*/  BSSY B0, `(.L_x_125) ;  /* 0x000006b000007945 */ /* 0x000fe20003800000 */
[----:B------:R-:W-:Y:S01]  /*7310*/  ISETP.GT.U32.AND P0, PT, R0, 0xd, PT ;  /* 0x0000000d0000780c */ /* 0x000fe20003f04070 */
[----:B------:R-:W-:Y:S01]  /*7320*/  IMAD.MOV.U32 R22, RZ, RZ, -0x1 ;  /* 0xffffffffff167424 */ /* 0x000fe200078e00ff */
[----:B------:R-:W-:Y:S01]  /*7330*/  SHF.R.U32.HI R4, RZ, 0x1, R0 ;  /* 0x00000001ff047819 */ /* 0x000fe20000011600 */
[----:B------:R-:W-:Y:S01]  /*7340*/  IMAD.MOV.U32 R19, RZ, RZ, -0x1 ;  /* 0xffffffffff137424 */ /* 0x000fe200078e00ff */
[----:B------:R-:W-:Y:S01]  /*7350*/  ISETP.LT.U32.AND P0, PT, R7, 0xe, P0 ;  /* 0x0000000e0700780c */ /* 0x000fe20000701070 */
[----:B------:R-:W-:Y:S01]  /*7360*/  IMAD.MOV.U32 R18, RZ, RZ, -0x1 ;  /* 0xffffffffff127424 */ /* 0x000fe200078e00ff */
[----:B------:R-:W-:Y:S01]  /*7370*/  PLOP3.LUT P1, PT, PT, PT, UP0, 0x80, 0x0 ;  /* 0x000000000000781c */ /* 0x000fe20003f2f008 */
[----:B------:R-:W0:Y:S01]  /*7380*/  @P2 S2R R6, SR_CgaCtaId ;  /* 0x0000000000062919 */ /* 0x000e220000008800 */
[----:B------:R-:W-:Y:S01]  /*7390*/  @P2 MOV R3, 0x400 ;  /* 0x0000040000032802 */ /* 0x000fe20000000f00 */
[----:B------:R-:W-:Y:S01]  /*73a0*/  IMAD.WIDE.U32 R4, R4, -0x6db6db6d, RZ ;  /* 0x9249249304047825 */ /* 0x000fe200078e00ff */
[----:B------:R-:W-:-:S04]  /*73b0*/  PRMT R26, RZ, 0x7610, R26 ;  /* 0x00007610ff1a7816 */ /* 0x000fc8000000001a */
[----:B------:R-:W-:-:S05]  /*73c0*/  SHF.R.U32.HI R5, RZ, 0x2, R5 ;  /* 0x00000002ff057819 */ /* 0x000fca0000011605 */
[--C-:B------:R-:W-:Y:S01]  /*73d0*/  IMAD R25, R5, -0xe, R0.reuse ;  /* 0xfffffff205197824 */ /* 0x100fe200078e0200 */
[----:B------:R-:W-:Y:S02]  /*73e0*/  PRMT R0, RZ, 0x7610, R0 ;  /* 0x00007610ff007816 */ /* 0x000fe40000000000 */
[----:B0-----:R-:W-:-:S04]  /*73f0*/  @P2 LEA R3, R6, R3, 0x18 ;  /* 0x0000000306032211 */ /* 0x001fc800078ec0ff */
[----:B------:R0:W-:Y:S01]  /*7400*/  @P2 SYNCS.ARRIVE.TRANS64.A1T0 RZ, [R3+URZ+0x118], RZ ;  /* 0x000118ff03ff29a7 */ /* 0x0001e2000810003f */
[----:B------:R-:W-:-:S04]  /*7410*/  IADD3 R16, P2, R16, UR38, RZ ;  /* 0x0000002610107c10 */ /* 0x000fc8000ff5e0ff */
[----:B------:R-:W-:Y:S02]  /*7420*/  IADD3.X R17, R17, UR44, RZ, P2, !PT ;  /* 0x0000002c11117c10 */ /* 0x000fe400097fe4ff */
[----:B0-----:R-:W-:Y:S02]  /*7430*/  SEL R3, RZ, 0x1, !P0 ;  /* 0x00000001ff037807 */ /* 0x001fe40004000000 */
[----:B------:R-:W-:Y:S02]  /*7440*/  ISETP.GE.U32.AND P0, PT, R16, UR4, PT ;  /* 0x0000000410007c0c */ /* 0x000fe4000bf06070 */
[----:B------:R-:W-:Y:S02]  /*7450*/  LOP3.LUT R24, R24, R3, RZ, 0x3c, !PT ;  /* 0x0000000318187212 */ /* 0x000fe400078e3cff */
[----:B------:R-:W-:Y:S02]  /*7460*/  ISETP.GE.U32.AND.EX P0, PT, R17, UR5, PT, P0 ;  /* 0x0000000511007c0c */ /* 0x000fe4000bf06100 */
[----:B------:R-:W-:-:S11]  /*7470*/  @P1 LOP3.LUT R24, R24, 0x1, R5, 0x78, !PT ;  /* 0x0000000118181812 */ /* 0x000fd600078e7805 */
[----:B------:R-:W-:Y:S05]  /*7480*/  @P0 BRA `(.L_x_126) ;  /* 0x0000000400480947 */ /* 0x000fea0003800000 */
[----:B------:R-:W-:Y:S01]  /*7490*/  ULDC.64 UR4, c[0x0][0x628] ;  /* 0x00018a0000047ab9 */ /* 0x000fe20000000a00 */
[----:B------:R-:W0:Y:S01]  /*74a0*/  S2R R3, SR_CTAID.X ;  /* 0x0000000000037919 */ /* 0x000e220000002500 */
[----:B------:R-:W-:Y:S01]  /*74b0*/  ISETP.NE.U32.AND P0, PT, RZ, UR4, PT ;  /* 0x00000004ff007c0c */ /* 0x000fe2000bf05070 */
[----:B------:R-:W-:Y:S01]  /*74c0*/  ULDC UR7, c[0x0][0x630] ;  /* 0x00018c0000077ab9 */ /* 0x000fe20000000800 */
[----:B------:R-:W-:Y:S01]  /*74d0*/  IMAD.MOV.U32 R4, RZ, RZ, R16 ;  /* 0x000000ffff047224 */ /* 0x000fe200078e0010 */
[----:B------:R-:W1:Y:S01]  /*74e0*/  S2R R0, SR_CTAID.Y ;  /* 0x0000000000007919 */ /* 0x000e620000002600 */
[----:B------:R-:W-:Y:S01]  /*74f0*/  ISETP.NE.AND.EX P0, PT, RZ, UR5, PT, P0 ;  /* 0x00000005ff007c0c */ /* 0x000fe2000bf05300 */
[----:B------:R-:W-:-:S12]  /*7500*/  IMAD.MOV.U32 R5, RZ, RZ, R17 ;  /* 0x000000ffff057224 */ /* 0x000fd800078e0011 */
[----:B------:R-:W-:Y:S05]  /*7510*/  @!P0 BRA `(.L_x_127) ;  /* 0x0000000000288947 */ /* 0x000fea0003800000 */
[----:B------:R-:W-:Y:S02]  /*7520*/  ULDC UR6, c[0x0][0x634] ;  /* 0x00018d0000067ab9 */ /* 0x000fe40000000800 */
[----:B------:R-:W-:-:S05]  /*7530*/  IADD3 R9, P0, R16, UR6, RZ ;  /* 0x0000000610097c10 */ /* 0x000fca000ff1e0ff */
[----:B------:R-:W-:-:S04]  /*7540*/  IMAD.X R11, RZ, RZ, R17, P0 ;  /* 0x000000ffff0b7224 */ /* 0x000fc800000e0611 */
[----:B------:R-:W-:-:S04]  /*7550*/  IMAD.WIDE.U32 R6, R11, UR4, RZ ;  /* 0x000000040b067c25 */ /* 0x000fc8000f8e00ff */
[----:B------:R-:W-:-:S04]  /*7560*/  IMAD.WIDE.U32 R6, P0, R9, UR5, R6 ;  /* 0x0000000509067c25 */ /* 0x000fc8000f800006 */
[----:B------:R-:W-:-:S04]  /*7570*/  IMAD.WIDE.U32 R8, R9, UR4, RZ ;  /* 0x0000000409087c25 */ /* 0x000fc8000f8e00ff */
[----:B------:R-:W-:Y:S01]  /*7580*/  IMAD.X R5, RZ, RZ, RZ, P0 ;  /* 0x000000ffff057224 */ /* 0x000fe200000e06ff */
[----:B------:R-:W-:Y:S01]  /*7590*/  IADD3 RZ, P0, R9, R6, RZ ;  /* 0x0000000609ff7210 */ /* 0x000fe20007f1e0ff */
[----:B------:R-:W-:-:S04]  /*75a0*/  IMAD.MOV.U32 R4, RZ, RZ, R7 ;  /* 0x000000ffff047224 */ /* 0x000fc800078e0007 */
[----:B------:R-:W-:-:S08]  /*75b0*/  IMAD.WIDE.U32.X R4, R11, UR5, R4, P0 ;  /* 0x000000050b047c25 */ /* 0x000fd000080e0404 */
.L_x_127:
[--C-:B------:R-:W-:Y:S01]  /*75c0*/  SHF.R.U64 R18, R4, UR7, R5.reuse ;  /* 0x0000000704127c19 */ /* 0x100fe20008001205 */
[----:B------:R-:W-:Y:S01]  /*75d0*/  ULDC.64 UR4, c[0x0][0x620] ;  /* 0x0001880000047ab9 */ /* 0x000fe20000000a00 */
[----:B------:R-:W-:Y:S01]  /*75e0*/  SHF.R.U32.HI R4, RZ, UR7, R5 ;  /* 0x00000007ff047c19 */ /* 0x000fe20008011605 */
[----:B------:R-:W-:Y:S01]  /*75f0*/  ULDC.64 UR8, c[0x0][0x640] ;  /* 0x0001900000087ab9 */ /* 0x000fe20000000a00 */
[----:B------:R-:W-:Y:S01]  /*7600*/  IADD3 R7, P0, RZ, -R18, RZ ;  /* 0x80000012ff077210 */ /* 0x000fe20007f1e0ff */
[----:B------:R-:W2:Y:S01]  /*7610*/  LDC R13, c[0x0][0x148] ;  /* 0x00005200ff0d7b82 */ /* 0x000ea20000000800 */
[----:B0-----:R-:W-:Y:S01]  /*7620*/  I2FP.F32.U32 R8, R3 ;  /* 0x0000000300087245 */ /* 0x001fe20000201000 */
[----:B------:R-:W-:Y:S02]  /*7630*/  ULDC UR6, c[0x0][0x608] ;  /* 0x0001820000067ab9 */ /* 0x000fe40000000800 */
[----:B------:R-:W-:Y:S01]  /*7640*/  IMAD.X R4, RZ, RZ, ~R4, P0 ;  /* 0x000000ffff047224 */ /* 0x000fe200000e0e04 */
[----:B------:R-:W-:-:S03]  /*7650*/  ISETP.NE.U32.AND P0, PT, RZ, UR8, PT ;  /* 0x00000008ff007c0c */ /* 0x000fc6000bf05070 */
[----:B------:R-:W-:Y:S01]  /*7660*/  IMAD R6, R4, UR4, RZ ;  /* 0x0000000404067c24 */ /* 0x000fe2000f8e02ff */
[----:B------:R-:W-:Y:S01]  /*7670*/  ISETP.NE.AND.EX P0, PT, RZ, UR9, PT, P0 ;  /* 0x00000009ff007c0c */ /* 0x000fe2000bf05300 */
[----:B------:R-:W-:Y:S01]  /*7680*/  IMAD.WIDE.U32 R4, R7, UR4, R16 ;  /* 0x0000000407047c25 */ /* 0x000fe2000f8e0010 */
[----:B------:R-:W-:-:S03]  /*7690*/  ULDC UR4, c[0x0][0x150] ;  /* 0x0000540000047ab9 */ /* 0x000fc60000000800 */
[----:B------:R-:W-:Y:S01]  /*76a0*/  FMUL R8, R8, UR4 ;  /* 0x0000000408087c20 */ /* 0x000fe20008400000 */
[----:B------:R-:W-:Y:S01]  /*76b0*/  IMAD R7, R7, UR5, R6 ;  /* 0x0000000507077c24 */ /* 0x000fe2000f8e0206 */
[----:B------:R-:W-:Y:S01]  /*76c0*/  ULDC UR4, c[0x0][0x618] ;  /* 0x0001860000047ab9 */ /* 0x000fe20000000800 */
[----:B------:R-:W0:Y:S01]  /*76d0*/  LDC R6, c[0x0][0x144] ;  /* 0x00005100ff067b82 */ /* 0x000e220000000800 */
[----:B------:R-:W-:Y:S01]  /*76e0*/  ULDC UR5, c[0x0][0x154] ;  /* 0x0000550000057ab9 */ /* 0x000fe20000000800 */
[----:B------:R-:W-:Y:S01]  /*76f0*/  IMAD.IADD R5, R5, 0x1, R7 ;  /* 0x0000000105057824 */ /* 0x000fe200078e0207 */
[----:B------:R-:W3:Y:S04]  /*7700*/  F2I.U32.TRUNC.NTZ R8, R8 ;  /* 0x0000000800087305 */ /* 0x000ee8000020f000 */
[----:B------:R-:W-:-:S02]  /*7710*/  SHF.R.U64 R10, R4, UR4, R5 ;  /* 0x00000004040a7c19 */ /* 0x000fc40008001205 */
[----:B-1----:R-:W-:Y:S02]  /*7720*/  I2FP.F32.U32 R4, R0 ;  /* 0x0000000000047245 */ /* 0x002fe40000201000 */
[----:B------:R-:W-:Y:S01]  /*7730*/  SHF.R.U32.HI R5, RZ, UR4, R5 ;  /* 0x00000004ff057c19 */ /* 0x000fe20008011605 */
[----:B------:R-:W-:Y:S02]  /*7740*/  ULDC UR4, c[0x0][0x658] ;  /* 0x0001960000047ab9 */ /* 0x000fe40000000800 */
[----:B------:R-:W-:Y:S01]  /*7750*/  FMUL R7, R4, UR5 ;  /* 0x0000000504077c20 */ /* 0x000fe20008400000 */
[--C-:B------:R-:W-:Y:S02]  /*7760*/  SHF.R.U64 R12, R10, UR6, R5.reuse ;  /* 0x000000060a0c7c19 */ /* 0x100fe40008001205 */
[----:B------:R-:W-:Y:S01]  /*7770*/  SHF.R.U32.HI R5, RZ, UR6, R5 ;  /* 0x00000006ff057c19 */ /* 0x000fe20008011605 */
[----:B------:R1:W4:Y:S01]  /*7780*/  F2I.U32.TRUNC.NTZ R14, R7 ;  /* 0x00000007000e7305 */ /* 0x000322000020f000 */
[----:B---3--:R-:W-:-:S02]  /*7790*/  IMAD.MOV R8, RZ, RZ, -R8 ;  /* 0x000000ffff087224 */ /* 0x008fc400078e0a08 */
[--C-:B------:R-:W-:Y:S02]  /*77a0*/  SHF.R.U64 R11, R12, UR4, R5.reuse ;  /* 0x000000040c0b7c19 */ /* 0x100fe40008001205 */
[----:B------:R-:W-:Y:S01]  /*77b0*/  SHF.R.U32.HI R5, RZ, UR4, R5 ;  /* 0x00000004ff057c19 */ /* 0x000fe20008011605 */
[----:B0-----:R-:W-:Y:S02]  /*77c0*/  IMAD R3, R6, R8, R3 ;  /* 0x0000000806037224 */ /* 0x001fe400078e0203 */
[----:B------:R-:W-:Y:S01]  /*77d0*/  IMAD.MOV.U32 R4, RZ, RZ, R11 ;  /* 0x000000ffff047224 */ /* 0x000fe200078e000b */
[----:B-12-4-:R-:W-:Y:S06]  /*77e0*/  @!P0 BRA `(.L_x_128) ;  /* 0x0000000000288947 */ /* 0x016fec0003800000 */
        /* <DEDUP_REMOVED lines=10> */
.L_x_128:
[----:B------:R-:W-:Y:S01]  /*7890*/  ISETP.NE.AND P0, PT, R2, 0x1, PT ;  /* 0x000000010200780c */ /* 0x000fe20003f05270 */
[----:B------:R-:W-:Y:S01]  /*78a0*/  ULDC UR4, c[0x0][0x648] ;  /* 0x0001920000047ab9 */ /* 0x000fe20000000800 */
[----:B------:R-:W-:Y:S01]  /*78b0*/  IMAD.MOV R14, RZ, RZ, -R14 ;  /* 0x000000ffff0e7224 */ /* 0x000fe200078e0a0e */
[----:B------:R-:W-:Y:S01]  /*78c0*/  SHF.R.U64 R5, R4, UR4, R5 ;  /* 0x0000000404057c19 */ /* 0x000fe20008001205 */
[----:B------:R-:W-:Y:S01]  /*78d0*/  ULDC UR4, c[0x0][0x638] ;  /* 0x00018e0000047ab9 */ /* 0x000fe20000000800 */
[----:B------:R-:W-:Y:S01]  /*78e0*/  LOP3.LUT R12, R12, UR45, RZ, 0xc0, !PT ;  /* 0x0000002d0c0c7c12 */ /* 0x000fe2000f8ec0ff */
[----:B------:R-:W-:Y:S01]  /*78f0*/  ULDC UR5, c[0x0][0x610] ;  /* 0x0001840000057ab9 */ /* 0x000fe20000000800 */
[----:B------:R-:W-:-:S03]  /*7900*/  LOP3.LUT R22, R10, UR40, RZ, 0xc0, !PT ;  /* 0x000000280a167c12 */ /* 0x000fc6000f8ec0ff */
[----:B------:R-:W-:-:S03]  /*7910*/  IMAD R12, R5, UR41, R12 ;  /* 0x00000029050c7c24 */ /* 0x000fc6000f8e020c */
[----:B------:R-:W-:Y:S02]  /*7920*/  @P0 IMAD R3, R13, R14, R0 ;  /* 0x0000000e0d030224 */ /* 0x000fe400078e0200 */
[----:B------:R-:W-:Y:S02]  /*7930*/  IMAD.MOV R0, RZ, RZ, -R5 ;  /* 0x000000ffff007224 */ /* 0x000fe400078e0a05 */
[----:B------:R-:W-:Y:S02]  /*7940*/  IMAD R3, R12, UR5, R3 ;  /* 0x000000050c037c24 */ /* 0x000fe4000f8e0203 */
[----:B------:R-:W-:Y:S01]  /*7950*/  IMAD R11, R0, UR4, R11 ;  /* 0x00000004000b7c24 */ /* 0x000fe2000f8e020b */
[----:B------:R-:W-:Y:S01]  /*7960*/  ULDC UR4, c[0x0][0x600] ;  /* 0x0001800000047ab9 */ /* 0x000fe20000000800 */
[----:B------:R-:W-:Y:S02]  /*7970*/  IMAD.MOV.U32 R0, RZ, RZ, 0x1 ;  /* 0x00000001ff007424 */ /* 0x000fe400078e00ff */
[----:B------:R-:W-:-:S05]  /*7980*/  IMAD R22, R11, UR4, R22 ;  /* 0x000000040b167c24 */ /* 0x000fca000f8e0216 */
[----:B------:R-:W-:Y:S02]  /*7990*/  SEL R19, R22, R3, !P0 ;  /* 0x0000000316137207 */ /* 0x000fe40004000000 */
[----:B------:R-:W-:-:S07]  /*79a0*/  SEL R22, R3, R22, !P0 ;  /* 0x0000001603167207 */ /* 0x000fce0004000000 */
.L_x_126:
[----:B------:R-:W-:Y:S05]  /*79b0*/  BSYNC B0 ;  /* 0x0000000000007941 */ /* 0x000fea0003800000 */
.L_x_125:
[----:B------:R-:W-:-:S13]  /*79c0*/  LOP3.LUT P0, RZ, R0, 0xff, RZ, 0xc0, !PT ;  /* 0x000000ff00ff7812 */ /* 0x000fda000780c0ff */
[----:B------:R-:W-:Y:S05]  /*79d0*/  @P0 BRA `(.L_x_129) ;  /* 0xfffffff000a00947 */ /* 0x000fea000383ffff */
[----:B------:R-:W-:Y:S05]  /*79e0*/  BSYNC B7 ;  /* 0x0000000000077941 */ /* 0x000fea0003800000 */
.L_x_115:
[----:B------:R-:W-:-:S03]  /*79f0*/  UMOV UR4, 0xffffffff ;  /* 0xffffffff00047882 */ /* 0x000fc60000000000 */
[----:B------:R-:W-:Y:S05]  /*7a00*/  BRA.DIV UR4, `(.L_x_130) ;  /* 0x0000000a04e07947 */ /* 0x000fea000b800000 */
[----:B------:R-:W-:-:S13]  /*7a10*/  ELECT P6, URZ, PT ;  /* 0x00000000003f782f */ /* 0x000fda00038c0000 */
.L_x_158:
[----:B------:R-:W-:Y:S04]  /*7a20*/  BSSY B0, `(.L_x_131) ;  /* 0x0000086000007945 */ /* 0x000fe80003800000 */
[----:B------:R-:W-:Y:S05]  /*7a30*/  @!P6 BRA `(.L_x_132) ;  /* 0x000000080010e947 */ /* 0x000fea0003800000 */
[----:B------:R-:W-:-:S04]  /*7a40*/  ULOP3.LUT UR4, UR42, 0x2, URZ, 0xfc, !UPT ;  /* 0x000000022a047892 */ /* 0x000fc8000f8efc3f */
[----:B------:R-:W-:-:S06]  /*7a50*/  UISETP.NE.AND UP0, UPT, UR4, 0x3, UPT ;  /* 0x000000030400788c */ /* 0x000fcc000bf05270 */
[----:B------:R-:W-:-:S13]  /*7a60*/  PLOP3.LUT P0, PT, PT, PT, UP0, 0x80, 0x0 ;  /* 0x000000000000781c */ /* 0x000fda0003f0f008 */
[----:B------:R-:W-:Y:S05]  /*7a70*/  @!P0 BRA `(.L_x_133) ;  /* 0x0000000000048947 */ /* 0x000fea0003800000 */
[----:B------:R-:W-:Y:S01]  /*7a80*/  BPT.TRAP 0x1 ;  /* 0x000000040000795c */ /* 0x000fe20000300000 */
.L_x_133:
[----:B------:R-:W0:Y:S01]  /*7a90*/  S2R R3, SR_CgaCtaId ;  /* 0x0000000000037919 */ /* 0x000e220000008800 */
[----:B------:R-:W-:Y:S02]  /*7aa0*/  MOV R0, 0x400 ;  /* 0x0000040000007802 */ /* 0x000fe40000000f00 */
[----:B------:R-:W-:Y:S02]  /*7ab0*/  SHF.L.U32 R2, R24, 0x1f, RZ ;  /* 0x0000001f18027819 */ /* 0x000fe400000006ff */
[----:B0-----:R-:W-:-:S05]  /*7ac0*/  LEA R0, R3, R0, 0x18 ;  /* 0x0000000003007211 */ /* 0x001fca00078ec0ff */
[----:B------:R-:W-:-:S04]  /*7ad0*/  VIADD R0, R0, 0x70 ;  /* 0x0000007000007836 */ /* 0x000fc80000000000 */
[C---:B------:R-:W-:Y:S02]  /*7ae0*/  IMAD R5, R25.reuse, 0x8, R0 ;  /* 0x0000000819057824 */ /* 0x040fe400078e0200 */
[----:B------:R-:W-:Y:S02]  /*7af0*/  VIADD R25, R25, 0x1 ;  /* 0x0000000119197836 */ /* 0x000fe40000000000 */
[----:B------:R-:W0:Y:S03]  /*7b00*/  SYNCS.PHASECHK.TRANS64.TRYWAIT P0, [R5+URZ], R2 ;  /* 0x00000002050075a7 */ /* 0x000e26000800017f */
[----:B------:R-:W-:-:S04]  /*7b10*/  ISETP.NE.AND P1, PT, R25, 0xe, PT ;  /* 0x0000000e1900780c */ /* 0x000fc80003f25270 */
[----:B------:R-:W-:Y:S02]  /*7b20*/  SEL R3, RZ, 0x1, P1 ;  /* 0x00000001ff037807 */ /* 0x000fe40000800000 */
[----:B------:R-:W-:Y:S02]  /*7b30*/  SEL R25, R25, RZ, P1 ;  /* 0x000000ff19197207 */ /* 0x000fe40000800000 */
[----:B------:R-:W-:-:S03]  /*7b40*/  LOP3.LUT R24, R24, R3, RZ, 0x3c, !PT ;  /* 0x0000000318187212 */ /* 0x000fc600078e3cff */
[----:B------:R-:W-:Y:S01]  /*7b50*/  IMAD R7, R25, 0x8, R0 ;  /* 0x0000000819077824 */ /* 0x000fe200078e0200 */
[----:B------:R-:W-:Y:S01]  /*7b60*/  SHF.L.U32 R4, R24, 0x1f, RZ ;  /* 0x0000001f18047819 */ /* 0x000fe200000006ff */
[----:B0-----:R-:W-:Y:S06]  /*7b70*/  @!P0 BRA `(.L_x_134) ;  /* 0x0000000800a48947 */ /* 0x001fec0003800000 */
.L_x_159:
[----:B------:R-:W1:Y:S01]  /*7b80*/  SYNCS.PHASECHK.TRANS64.TRYWAIT P0, [R7+URZ], R4 ;  /* 0x00000004070075a7 */ /* 0x000e62000800017f */
[----:B0-----:R-:W-:-:S05]  /*7b90*/  VIADD R2, R25, 0x1 ;  /* 0x0000000119027836 */ /* 0x001fca0000000000 */
[----:B------:R-:W-:-:S04]  /*7ba0*/  ISETP.NE.AND P1, PT, R2, 0xe, PT ;  /* 0x0000000e0200780c */ /* 0x000fc80003f25270 */
[----:B------:R-:W-:Y:S02]  /*7bb0*/  SEL R3, RZ, 0x1, P1 ;  /* 0x00000001ff037807 */ /* 0x000fe40000800000 */
[----:B------:R-:W-:Y:S02]  /*7bc0*/  SEL R9, R2, RZ, P1 ;  /* 0x000000ff02097207 */ /* 0x000fe40000800000 */
[----:B------:R-:W-:-:S03]  /*7bd0*/  LOP3.LUT R24, R24, R3, RZ, 0x3c, !PT ;  /* 0x0000000318187212 */ /* 0x000fc600078e3cff */
[----:B------:R-:W-:Y:S01]  /*7be0*/  IMAD R6, R9, 0x8, R0 ;  /* 0x0000000809067824 */ /* 0x000fe200078e0200 */
[----:B------:R-:W-:Y:S01]  /*7bf0*/  SHF.L.U32 R5, R24, 0x1f, RZ ;  /* 0x0000001f18057819 */ /* 0x000fe200000006ff */
[----:B-1----:R-:W-:Y:S06]  /*7c00*/  @!P0 BRA `(.L_x_135) ;  /* 0x0000000800948947 */ /* 0x002fec0003800000 */
.L_x_160:
[----:B------:R-:W1:Y:S01]  /*7c10*/  SYNCS.PHASECHK.TRANS64.TRYWAIT P0, [R6+URZ], R5 ;  /* 0x00000005060075a7 */ /* 0x000e62000800017f */
[----:B------:R-:W-:-:S05]  /*7c20*/  VIADD R2, R9, 0x1 ;  /* 0x0000000109027836 */ /* 0x000fca0000000000 */
[----:B------:R-:W-:-:S04]  /*7c30*/  ISETP.NE.AND P1, PT, R2, 0xe, PT ;  /* 0x0000000e0200780c */ /* 0x000fc80003f25270 */
[----:B------:R-:W-:Y:S02]  /*7c40*/  SEL R3, RZ, 0x1, P1 ;  /* 0x00000001ff037807 */ /* 0x000fe40000800000 */
[----:B0-----:R-:W-:Y:S02]  /*7c50*/  SEL R7, R2, RZ, P1 ;  /* 0x000000ff02077207 */ /* 0x001fe40000800000 */
[----:B------:R-:W-:-:S03]  /*7c60*/  LOP3.LUT R24, R24, R3, RZ, 0x3c, !PT ;  /* 0x0000000318187212 */ /* 0x000fc600078e3cff */
[----:B------:R-:W-:Y:S01]  /*7c70*/  IMAD R9, R7, 0x8, R0 ;  /* 0x0000000807097824 */ /* 0x000fe200078e0200 */
[----:B------:R-:W-:Y:S01]  /*7c80*/  SHF.L.U32 R4, R24, 0x1f, RZ ;  /* 0x0000001f18047819 */ /* 0x000fe200000006ff */
[----:B-1----:R-:W-:Y:S06]  /*7c90*/  @!P0 BRA `(.L_x_136) ;  /* 0x0000000800848947 */ /* 0x002fec0003800000 */
.L_x_161:
[----:B------:R-:W1:Y:S01]  /*7ca0*/  SYNCS.PHASECHK.TRANS64.TRYWAIT P0, [R9+URZ], R4 ;  /* 0x00000004090075a7 */ /* 0x000e62000800017f */
[----:B------:R-:W-:-:S05]  /*7cb0*/  VIADD R2, R7, 0x1 ;  /* 0x0000000107027836 */ /* 0x000fca0000000000 */
[----:B------:R-:W-:-:S04]  /*7cc0*/  ISETP.NE.AND P1, PT, R2, 0xe, PT ;  /* 0x0000000e0200780c */ /* 0x000fc80003f25270 */
[----:B------:R-:W-:Y:S02]  /*7cd0*/  SEL R3, RZ, 0x1, P1 ;  /* 0x00000001ff037807 */ /* 0x000fe40000800000 */
[----:B------:R-:W-:Y:S02]  /*7ce0*/  SEL R7, R2, RZ, P1 ;  /* 0x000000ff02077207 */ /* 0x000fe40000800000 */
[----:B------:R-:W-:-:S03]  /*7cf0*/  LOP3.LUT R24, R24, R3, RZ, 0x3c, !PT ;  /* 0x0000000318187212 */ /* 0x000fc600078e3cff */
[----:B0-----:R-:W-:Y:S01]  /*7d00*/  IMAD R6, R7, 0x8, R0 ;  /* 0x0000000807067824 */ /* 0x001fe200078e0200 */
[----:B------:R-:W-:Y:S01]  /*7d10*/  SHF.L.U32 R5, R24, 0x1f, RZ ;  /* 0x0000001f18057819 */ /* 0x000fe200000006ff */
[----:B-1----:R-:W-:Y:S06]  /*7d20*/  @!P0 BRA `(.L_x_137) ;  /* 0x0000000800748947 */ /* 0x002fec0003800000 */
.L_x_162:
        /* <DEDUP_REMOVED lines=9> */
.L_x_163:
        /* <DEDUP_REMOVED lines=9> */
.L_x_164:
        /* <DEDUP_REMOVED lines=9> */
.L_x_165:
        /* <DEDUP_REMOVED lines=9> */
.L_x_166:
        /* <DEDUP_REMOVED lines=9> */
.L_x_167:
        /* <DEDUP_REMOVED lines=9> */
.L_x_168:
        /* <DEDUP_REMOVED lines=9> */
.L_x_169:
        /* <DEDUP_REMOVED lines=9> */
.L_x_170:
[----:B------:R-:W1:Y:S01]  /*81b0*/  SYNCS.PHASECHK.TRANS64.TRYWAIT P0, [R6+URZ], R5 ;  /* 0x00000005060075a7 */ /* 0x000e62000800017f */
[----:B------:R-:W-:-:S05]  /*81c0*/  VIADD R2, R7, 0x1 ;  /* 0x0000000107027836 */ /* 0x000fca0000000000 */
[----:B------:R-:W-:-:S04]  /*81d0*/  ISETP.NE.AND P1, PT, R2, 0xe, PT ;  /* 0x0000000e0200780c */ /* 0x000fc80003f25270 */
[----:B0-----:R-:W-:Y:S02]  /*81e0*/  SEL R4, RZ, 0x1, P1 ;  /* 0x00000001ff047807 */ /* 0x001fe40000800000 */
[----:B------:R-:W-:Y:S02]  /*81f0*/  SEL R3, R2, RZ, P1 ;  /* 0x000000ff02037207 */ /* 0x000fe40000800000 */
[----:B------:R-:W-:Y:S01]  /*8200*/  LOP3.LUT R4, R11, R4, RZ, 0x3c, !PT ;  /* 0x000000040b047212 */ /* 0x000fe200078e3cff */
[----:B-1----:R-:W-:Y:S06]  /*8210*/  @!P0 BRA `(.L_x_146) ;  /* 0x0000000400ec8947 */ /* 0x002fec0003800000 */
.L_x_171:
[----:B------:R-:W-:Y:S01]  /*8220*/  IMAD R3, R3, 0x8, R0 ;  /* 0x0000000803037824 */ /* 0x000fe200078e0200 */
[----:B------:R-:W-:-:S07]  /*8230*/  SHF.L.U32 R0, R4, 0x1f, RZ ;  /* 0x0000001f04007819 */ /* 0x000fce00000006ff */
.L_x_147:
[----:B-1----:R1:W2:Y:S02]  /*8240*/  SYNCS.PHASECHK.TRANS64.TRYWAIT P0, [R3+URZ], R0 ;  /* 0x00000000030075a7 */ /* 0x0022a4000800017f */
[----:B--2---:R-:W-:Y:S05]  /*8250*/  @!P0 NANOSLEEP.SYNCS 0x989680 ;  /* 0x009896800000895d */ /* 0x004fea0003900000 */
[----:B------:R-:W2:Y:S02]  /*8260*/  @!P0 SYNCS.PHASECHK.TRANS64 P0, [R3+URZ], R0 ;  /* 0x00000000030085a7 */ /* 0x000ea4000800007f */
[----:B--2---:R-:W-:Y:S05]  /*8270*/  @!P0 BRA `(.L_x_147) ;  /* 0xfffffffc00f08947 */ /* 0x004fea000383ffff */
.L_x_132:
[----:B------:R-:W-:Y:S05]  /*8280*/  BSYNC B0 ;  /* 0x0000000000007941 */ /* 0x000fea0003800000 */
.L_x_131:
[----:B------:R-:W-:Y:S05]  /*8290*/  EXIT ;  /* 0x000000000000794d */ /* 0x000fea0003800000 */
.L_x_16:
[----:B0-----:R-:W-:-:S04]  /*82a0*/  IMAD.U32 R0, RZ, RZ, UR50 ;  /* 0x00000032ff007e24 */ /* 0x001fc8000f8e00ff */
[----:B------:R0:W1:Y:S03]  /*82b0*/  SYNCS.PHASECHK.TRANS64.TRYWAIT P0, [R0+URZ], R3 ;  /* 0x00000003000075a7 */ /* 0x000066000800017f */
[----:B-1----:R-:W-:Y:S05]  /*82c0*/  @!P0 NANOSLEEP.SYNCS 0x989680 ;  /* 0x009896800000895d */ /* 0x002fea0003900000 */
[----:B------:R-:W1:Y:S02]  /*82d0*/  @!P0 SYNCS.PHASECHK.TRANS64 P0, [R0+URZ], R3 ;  /* 0x00000003000085a7 */ /* 0x000e64000800007f */
[----:B-1----:R-:W-:Y:S05]  /*82e0*/  @!P0 BRA `(.L_x_16) ;  /* 0xfffffffc00ec8947 */ /* 0x002fea000383ffff */
[----:B------:R-:W-:Y:S05]  /*82f0*/  BRA `(.L_x_148) ;  /* 0xffffff9000e87947 */ /* 0x000fea000383ffff */
.L_x_20:
[----:B------:R-:W-:Y:S01]  /*8300*/  CS2R R12, SRZ ;  /* 0x00000000000c7805 */ /* 0x000fe2000001ff00 */
[----:B------:R-:W-:Y:S02]  /*8310*/  IMAD.MOV.U32 R11, RZ, RZ, 0x1f ;  /* 0x0000001fff0b7424 */ /* 0x000fe400078e00ff */
[----:B------:R-:W-:-:S07]  /*8320*/  IMAD.MOV.U32 R15, RZ, RZ, -0x1 ;  /* 0xffffffffff0f7424 */ /* 0x000fce00078e00ff */
[----:B-----5:R-:W-:Y:S05]  /*8330*/  WARPSYNC.COLLECTIVE R15, `(.L_x_149) ;  /* 0x000000000f087348 */ /* 0x020fea0003c00000 */
[----:B------:R0:W1:Y:S02]  /*8340*/  SHFL.IDX P6, R14, R13, R12, R11 ;  /* 0x0000000c0d0e7389 */ /* 0x00006400000c000b */
[----:B01---5:R-:W-:Y:S01]  /*8350*/  ENDCOLLECTIVE ;  /* 0x000000000000791b */ /* 0x023fe20003800000 */
.L_x_149:
[----:B------:R-:W-:Y:S05]  /*8360*/  BRA `(.L_x_150) ;  /* 0xffffff9400bc7947 */ /* 0x000fea000383ffff */
.L_x_24:
[----:B-1----:R1:W2:Y:S02]  /*8370*/  SYNCS.PHASECHK.TRANS64.TRYWAIT P1, [R3+URZ], R0 ;  /* 0x00000000030075a7 */ /* 0x0022a4000802017f */
[----:B--2---:R-:W-:Y:S05]  /*8380*/  @!P1 NANOSLEEP.SYNCS 0x989680 ;  /* 0x009896800000995d */ /* 0x004fea0003900000 */
[----:B------:R-:W2:Y:S02]  /*8390*/  @!P1 SYNCS.PHASECHK.TRANS64 P1, [R3+URZ], R0 ;  /* 0x00000000030095a7 */ /* 0x000ea4000802007f */
[----:B--2---:R-:W-:Y:S05]  /*83a0*/  @!P1 BRA `(.L_x_24) ;  /* 0xfffffffc00f09947 */ /* 0x004fea000383ffff */
[----:B------:R-:W-:Y:S05]  /*83b0*/  BRA `(.L_x_23) ;  /* 0xffffff9400d87947 */ /* 0x000fea000383ffff */
.L_x_29:
[----:B0-----:R0:W1:Y:S02]  /*83c0*/  SYNCS.PHASECHK.TRANS64.TRYWAIT P1, [R3+URZ], R82 ;  /* 0x00000052030075a7 */ /* 0x001064000802017f */
[----:B-1----:R-:W-:Y:S05]  /*83d0*/  @!P1 NANOSLEEP.SYNCS 0x989680 ;  /* 0x009896800000995d */ /* 0x002fea0003900000 */
[----:B------:R-:W1:Y:S02]  /*83e0*/  @!P1 SYNCS.PHASECHK.TRANS64 P1, [R3+URZ], R82 ;  /* 0x00000052030095a7 */ /* 0x000e64000802007f */
[----:B-1----:R-:W-:Y:S05]  /*83f0*/  @!P1 BRA `(.L_x_29) ;  /* 0xfffffffc00f09947 */ /* 0x002fea000383ffff */
[----:B------:R-:W-:Y:S05]  /*8400*/  BRA `(.L_x_28) ;  /* 0xffffffa0005c7947 */ /* 0x000fea000383ffff */
.L_x_37:
[----:B0-----:R0:W1:Y:S02]  /*8410*/  SYNCS.PHASECHK.TRANS64.TRYWAIT P1, [R15+URZ], R78 ;  /* 0x0000004e0f0075a7 */ /* 0x001064000802017f */
[----:B-1----:R-:W-:Y:S05]  /*8420*/  @!P1 NANOSLEEP.SYNCS 0x989680 ;  /* 0x009896800000995d */ /* 0x002fea0003900000 */
[----:B------:R-:W1:Y:S02]  /*8430*/  @!P1 SYNCS.PHASECHK.TRANS64 P1, [R15+URZ], R78 ;  /* 0x0000004e0f0095a7 */ /* 0x000e64000802007f */
[----:B-1----:R-:W-:Y:S05]  /*8440*/  @!P1 BRA `(.L_x_37) ;  /* 0xfffffffc00f09947 */ /* 0x002fea000383ffff */
[----:B------:R-:W-:Y:S05]  /*8450*/  BRA `(.L_x_36) ;  /* 0xffffffa800f47947 */ /* 0x000fea000383ffff */
.L_x_43:
[----:B-1----:R-:W-:-:S04]  /*8460*/  IMAD.U32 R0, RZ, RZ, UR50 ;  /* 0x00000032ff007e24 */ /* 0x002fc8000f8e00ff */
[----:B------:R1:W2:Y:S03]  /*8470*/  SYNCS.PHASECHK.TRANS64.TRYWAIT P0, [R0+URZ+0x10], R3 ;  /* 0x00001003000075a7 */ /* 0x0002a6000800017f */
[----:B--2---:R-:W-:Y:S05]  /*8480*/  @!P0 NANOSLEEP.SYNCS 0x989680 ;  /* 0x009896800000895d */ /* 0x004fea0003900000 */
[----:B------:R-:W2:Y:S02]  /*8490*/  @!P0 SYNCS.PHASECHK.TRANS64 P0, [R0+URZ+0x10], R3 ;  /* 0x00001003000085a7 */ /* 0x000ea4000800007f */
[----:B--2---:R-:W-:Y:S05]  /*84a0*/  @!P0 BRA `(.L_x_43) ;  /* 0xfffffffc00ec8947 */ /* 0x004fea000383ffff */
[----:B------:R-:W-:Y:S05]  /*84b0*/  BRA `(.L_x_151) ;  /* 0xffffffb400f07947 */ /* 0x000fea000383ffff */
.L_x_116:
[----:B------:R-:W-:Y:S01]  /*84c0*/  BSSY B0, `(.L_x_152) ;  /* 0x0000006000007945 */ /* 0x000fe20003800000 */
[----:B------:R-:W-:-:S07]  /*84d0*/  IMAD.MOV.U32 R15, RZ, RZ, -0x1 ;  /* 0xffffffffff0f7424 */ /* 0x000fce00078e00ff */
[----:B-----5:R-:W-:Y:S05]  /*84e0*/  WARPSYNC.COLLECTIVE R15, `(.L_x_153) ;  /* 0x000000000f0c7348 */ /* 0x020fea0003c00000 */
[----:B------:R-:W-:Y:S02]  /*84f0*/  ELECT P6, UR62, PT ;  /* 0x00000000003e782f */ /* 0x000fe400038c0000 */
[----:B------:R-:W-:Y:S01]  /*8500*/  MOV R14, UR62 ;  /* 0x0000003e000e7c02 */ /* 0x000fe20008000f00 */
[----:B-----5:R-:W-:Y:S10]  /*8510*/  ENDCOLLECTIVE ;  /* 0x000000000000791b */ /* 0x020ff40003800000 */
.L_x_153:
[----:B------:R-:W-:Y:S05]  /*8520*/  BSYNC B0 ;  /* 0x0000000000007941 */ /* 0x000fea0003800000 */
.L_x_152:
[----:B------:R-:W-:Y:S05]  /*8530*/  BRA `(.L_x_154) ;  /* 0xffffffe400d47947 */ /* 0x000fea000383ffff */
.L_x_121:
[----:B0-----:R0:W2:Y:S02]  /*8540*/  SYNCS.PHASECHK.TRANS64.TRYWAIT P0, [R6+URZ+0x70], R3 ;  /* 0x00007003060075a7 */ /* 0x0010a4000800017f */
[----:B--2---:R-:W-:Y:S05]  /*8550*/  @!P0 NANOSLEEP.SYNCS 0x989680 ;  /* 0x009896800000895d */ /* 0x004fea0003900000 */
[----:B------:R-:W2:Y:S02]  /*8560*/  @!P0 SYNCS.PHASECHK.TRANS64 P0, [R6+URZ+0x70], R3 ;  /* 0x00007003060085a7 */ /* 0x000ea4000800007f */
[----:B--2---:R-:W-:Y:S05]  /*8570*/  @!P0 BRA `(.L_x_121) ;  /* 0xfffffffc00f08947 */ /* 0x004fea000383ffff */
[----:B------:R-:W-:Y:S05]  /*8580*/  BRA `(.L_x_155) ;  /* 0xffffffe800a87947 */ /* 0x000fea000383ffff */
.L_x_130:
[----:B------:R-:W-:Y:S01]  /*8590*/  BSSY B0, `(.L_x_156) ;  /* 0x0000006000007945 */ /* 0x000fe20003800000 */
[----:B------:R-:W-:-:S07]  /*85a0*/  IMAD.MOV.U32 R15, RZ, RZ, -0x1 ;  /* 0xffffffffff0f7424 */ /* 0x000fce00078e00ff */
[----:B-----5:R-:W-:Y:S05]  /*85b0*/  WARPSYNC.COLLECTIVE R15, `(.L_x_157) ;  /* 0x000000000f0c7348 */ /* 0x020fea0003c00000 */
[----:B------:R-:W-:Y:S02]  /*85c0*/  ELECT P6, UR62, PT ;  /* 0x00000000003e782f */ /* 0x000fe400038c0000 */
[----:B------:R-:W-:Y:S01]  /*85d0*/  MOV R14, UR62 ;  /* 0x0000003e000e7c02 */ /* 0x000fe20008000f00 */
[----:B-----5:R-:W-:Y:S10]  /*85e0*/  ENDCOLLECTIVE ;  /* 0x000000000000791b */ /* 0x020ff40003800000 */
.L_x_157:
[----:B------:R-:W-:Y:S05]  /*85f0*/  BSYNC B0 ;  /* 0x0000000000007941 */ /* 0x000fea0003800000 */
.L_x_156:
[----:B------:R-:W-:Y:S05]  /*8600*/  BRA `(.L_x_158) ;  /* 0xfffffff400047947 */ /* 0x000fea000383ffff */
.L_x_134:
[----:B0-----:R0:W1:Y:S02]  /*8610*/  SYNCS.PHASECHK.TRANS64.TRYWAIT P0, [R5+URZ], R2 ;  /* 0x00000002050075a7 */ /* 0x001064000800017f */
[----:B-1----:R-:W-:Y:S05]  /*8620*/  @!P0 NANOSLEEP.SYNCS 0x989680 ;  /* 0x009896800000895d */ /* 0x002fea0003900000 */
[----:B------:R-:W1:Y:S02]  /*8630*/  @!P0 SYNCS.PHASECHK.TRANS64 P0, [R5+URZ], R2 ;  /* 0x00000002050085a7 */ /* 0x000e64000800007f */
[----:B-1----:R-:W-:Y:S05]  /*8640*/  @!P0 BRA `(.L_x_134) ;  /* 0xfffffffc00f08947 */ /* 0x002fea000383ffff */
[----:B------:R-:W-:Y:S05]  /*8650*/  BRA `(.L_x_159) ;  /* 0xfffffff400487947 */ /* 0x000fea000383ffff */
.L_x_135:
[----:B0-----:R0:W1:Y:S02]  /*8660*/  SYNCS.PHASECHK.TRANS64.TRYWAIT P0, [R7+URZ], R4 ;  /* 0x00000004070075a7 */ /* 0x001064000800017f */
[----:B-1----:R-:W-:Y:S05]  /*8670*/  @!P0 NANOSLEEP.SYNCS 0x989680 ;  /* 0x009896800000895d */ /* 0x002fea0003900000 */
[----:B------:R-:W1:Y:S02]  /*8680*/  @!P0 SYNCS.PHASECHK.TRANS64 P0, [R7+URZ], R4 ;  /* 0x00000004070085a7 */ /* 0x000e64000800007f */
[----:B-1----:R-:W-:Y:S05]  /*8690*/  @!P0 BRA `(.L_x_135) ;  /* 0xfffffffc00f08947 */ /* 0x002fea000383ffff */
[----:B------:R-:W-:Y:S05]  /*86a0*/  BRA `(.L_x_160) ;  /* 0xfffffff400587947 */ /* 0x000fea000383ffff */
.L_x_136:
[----:B0-----:R0:W1:Y:S02]  /*86b0*/  SYNCS.PHASECHK.TRANS64.TRYWAIT P0, [R6+URZ], R5 ;  /* 0x00000005060075a7 */ /* 0x001064000800017f */
[----:B-1----:R-:W-:Y:S05]  /*86c0*/  @!P0 NANOSLEEP.SYNCS 0x989680 ;  /* 0x009896800000895d */ /* 0x002fea0003900000 */
[----:B------:R-:W1:Y:S02]  /*86d0*/  @!P0 SYNCS.PHASECHK.TRANS64 P0, [R6+URZ], R5 ;  /* 0x00000005060085a7 */ /* 0x000e64000800007f */
[----:B-1----:R-:W-:Y:S05]  /*86e0*/  @!P0 BRA `(.L_x_136) ;  /* 0xfffffffc00f08947 */ /* 0x002fea000383ffff */
[----:B------:R-:W-:Y:S05]  /*86f0*/  BRA `(.L_x_161) ;  /* 0xfffffff400687947 */ /* 0x000fea000383ffff */
.L_x_137:
[----:B0-----:R0:W1:Y:S02]  /*8700*/  SYNCS.PHASECHK.TRANS64.TRYWAIT P0, [R9+URZ], R4 ;  /* 0x00000004090075a7 */ /* 0x001064000800017f */
[----:B-1----:R-:W-:Y:S05]  /*8710*/  @!P0 NANOSLEEP.SYNCS 0x989680 ;  /* 0x009896800000895d */ /* 0x002fea0003900000 */
[----:B------:R-:W1:Y:S02]  /*8720*/  @!P0 SYNCS.PHASECHK.TRANS64 P0, [R9+URZ], R4 ;  /* 0x00000004090085a7 */ /* 0x000e64000800007f */
[----:B-1----:R-:W-:Y:S05]  /*8730*/  @!P0 BRA `(.L_x_137) ;  /* 0xfffffffc00f08947 */ /* 0x002fea000383ffff */
[----:B------:R-:W-:Y:S05]  /*8740*/  BRA `(.L_x_162) ;  /* 0xfffffff400787947 */ /* 0x000fea000383ffff */
.L_x_138:
[----:B0-----:R0:W1:Y:S02]  /*8750*/  SYNCS.PHASECHK.TRANS64.TRYWAIT P0, [R6+URZ], R5 ;  /* 0x00000005060075a7 */ /* 0x001064000800017f */
[----:B-1----:R-:W-:Y:S05]  /*8760*/  @!P0 NANOSLEEP.SYNCS 0x989680 ;  /* 0x009896800000895d */ /* 0x002fea0003900000 */
[----:B------:R-:W1:Y:S02]  /*8770*/  @!P0 SYNCS.PHASECHK.TRANS64 P0, [R6+URZ], R5 ;  /* 0x00000005060085a7 */ /* 0x000e64000800007f */
[----:B-1----:R-:W-:Y:S05]  /*8780*/  @!P0 BRA `(.L_x_138) ;  /* 0xfffffffc00f08947 */ /* 0x002fea000383ffff */
[----:B------:R-:W-:Y:S05]  /*8790*/  BRA `(.L_x_163) ;  /* 0xfffffff400887947 */ /* 0x000fea000383ffff */
.L_x_139:
[----:B0-----:R0:W1:Y:S02]  /*87a0*/  SYNCS.PHASECHK.TRANS64.TRYWAIT P0, [R9+URZ], R4 ;  /* 0x00000004090075a7 */ /* 0x001064000800017f */
[----:B-1----:R-:W-:Y:S05]  /*87b0*/  @!P0 NANOSLEEP.SYNCS 0x989680 ;  /* 0x009896800000895d */ /* 0x002fea0003900000 */
[----:B------:R-:W1:Y:S02]  /*87c0*/  @!P0 SYNCS.PHASECHK.TRANS64 P0, [R9+URZ], R4 ;  /* 0x00000004090085a7 */ /* 0x000e64000800007f */
[----:B-1----:R-:W-:Y:S05]  /*87d0*/  @!P0 BRA `(.L_x_139) ;  /* 0xfffffffc00f08947 */ /* 0x002fea000383ffff */
[----:B------:R-:W-:Y:S05]  /*87e0*/  BRA `(.L_x_164) ;  /* 0xfffffff400987947 */ /* 0x000fea000383ffff */
.L_x_140:
[----:B0-----:R0:W1:Y:S02]  /*87f0*/  SYNCS.PHASECHK.TRANS64.TRYWAIT P0, [R6+URZ], R5 ;  /* 0x00000005060075a7 */ /* 0x001064000800017f */
[----:B-1----:R-:W-:Y:S05]  /*8800*/  @!P0 NANOSLEEP.SYNCS 0x989680 ;  /* 0x009896800000895d */ /* 0x002fea0003900000 */
[----:B------:R-:W1:Y:S02]  /*8810*/  @!P0 SYNCS.PHASECHK.TRANS64 P0, [R6+URZ], R5 ;  /* 0x00000005060085a7 */ /* 0x000e64000800007f */
[----:B-1----:R-:W-:Y:S05]  /*8820*/  @!P0 BRA `(.L_x_140) ;  /* 0xfffffffc00f08947 */ /* 0x002fea000383ffff */
[----:B------:R-:W-:Y:S05]  /*8830*/  BRA `(.L_x_165) ;  /* 0xfffffff400a87947 */ /* 0x000fea000383ffff */
.L_x_141:
[----:B0-----:R0:W1:Y:S02]  /*8840*/  SYNCS.PHASECHK.TRANS64.TRYWAIT P0, [R9+URZ], R4 ;  /* 0x00000004090075a7 */ /* 0x001064000800017f */
[----:B-1----:R-:W-:Y:S05]  /*8850*/  @!P0 NANOSLEEP.SYNCS 0x989680 ;  /* 0x009896800000895d */ /* 0x002fea0003900000 */
[----:B------:R-:W1:Y:S02]  /*8860*/  @!P0 SYNCS.PHASECHK.TRANS64 P0, [R9+URZ], R4 ;  /* 0x00000004090085a7 */ /* 0x000e64000800007f */
[----:B-1----:R-:W-:Y:S05]  /*8870*/  @!P0 BRA `(.L_x_141) ;  /* 0xfffffffc00f08947 */ /* 0x002fea000383ffff */
[----:B------:R-:W-:Y:S05]  /*8880*/  BRA `(.L_x_166) ;  /* 0xfffffff400b87947 */ /* 0x000fea000383ffff */
.L_x_142:
[----:B0-----:R0:W1:Y:S02]  /*8890*/  SYNCS.PHASECHK.TRANS64.TRYWAIT P0, [R6+URZ], R5 ;  /* 0x00000005060075a7 */ /* 0x001064000800017f */
[----:B-1----:R-:W-:Y:S05]  /*88a0*/  @!P0 NANOSLEEP.SYNCS 0x989680 ;  /* 0x009896800000895d */ /* 0x002fea0003900000 */
[----:B------:R-:W1:Y:S02]  /*88b0*/  @!P0 SYNCS.PHASECHK.TRANS64 P0, [R6+URZ], R5 ;  /* 0x00000005060085a7 */ /* 0x000e64000800007f */
[----:B-1----:R-:W-:Y:S05]  /*88c0*/  @!P0 BRA `(.L_x_142) ;  /* 0xfffffffc00f08947 */ /* 0x002fea000383ffff */
[----:B------:R-:W-:Y:S05]  /*88d0*/  BRA `(.L_x_167) ;  /* 0xfffffff400c87947 */ /* 0x000fea000383ffff */
.L_x_143:
[----:B0-----:R0:W1:Y:S02]  /*88e0*/  SYNCS.PHASECHK.TRANS64.TRYWAIT P0, [R9+URZ], R4 ;  /* 0x00000004090075a7 */ /* 0x001064000800017f */
[----:B-1----:R-:W-:Y:S05]  /*88f0*/  @!P0 NANOSLEEP.SYNCS 0x989680 ;  /* 0x009896800000895d */ /* 0x002fea0003900000 */
[----:B------:R-:W1:Y:S02]  /*8900*/  @!P0 SYNCS.PHASECHK.TRANS64 P0, [R9+URZ], R4 ;  /* 0x00000004090085a7 */ /* 0x000e64000800007f */
[----:B-1----:R-:W-:Y:S05]  /*8910*/  @!P0 BRA `(.L_x_143) ;  /* 0xfffffffc00f08947 */ /* 0x002fea000383ffff */
[----:B------:R-:W-:Y:S05]  /*8920*/  BRA `(.L_x_168) ;  /* 0xfffffff400d87947 */ /* 0x000fea000383ffff */
.L_x_144:
[----:B0-----:R0:W1:Y:S02]  /*8930*/  SYNCS.PHASECHK.TRANS64.TRYWAIT P0, [R6+URZ], R5 ;  /* 0x00000005060075a7 */ /* 0x001064000800017f */
[----:B-1----:R-:W-:Y:S05]  /*8940*/  @!P0 NANOSLEEP.SYNCS 0x989680 ;  /* 0x009896800000895d */ /* 0x002fea0003900000 */
[----:B------:R-:W1:Y:S02]  /*8950*/  @!P0 SYNCS.PHASECHK.TRANS64 P0, [R6+URZ], R5 ;  /* 0x00000005060085a7 */ /* 0x000e64000800007f */
[----:B-1----:R-:W-:Y:S05]  /*8960*/  @!P0 BRA `(.L_x_144) ;  /* 0xfffffffc00f08947 */ /* 0x002fea000383ffff */
[----:B------:R-:W-:Y:S05]  /*8970*/  BRA `(.L_x_169) ;  /* 0xfffffff400e87947 */ /* 0x000fea000383ffff */
.L_x_145:
[----:B0-----:R0:W1:Y:S02]  /*8980*/  SYNCS.PHASECHK.TRANS64.TRYWAIT P0, [R9+URZ], R4 ;  /* 0x00000004090075a7 */ /* 0x001064000800017f */
[----:B-1----:R-:W-:Y:S05]  /*8990*/  @!P0 NANOSLEEP.SYNCS 0x989680 ;  /* 0x009896800000895d */ /* 0x002fea0003900000 */
[----:B------:R-:W1:Y:S02]  /*89a0*/  @!P0 SYNCS.PHASECHK.TRANS64 P0, [R9+URZ], R4 ;  /* 0x00000004090085a7 */ /* 0x000e64000800007f */
[----:B-1----:R-:W-:Y:S05]  /*89b0*/  @!P0 BRA `(.L_x_145) ;  /* 0xfffffffc00f08947 */ /* 0x002fea000383ffff */
[----:B------:R-:W-:Y:S05]  /*89c0*/  BRA `(.L_x_170) ;  /* 0xfffffff400f87947 */ /* 0x000fea000383ffff */
.L_x_146:
[----:B0-----:R0:W1:Y:S02]  /*89d0*/  SYNCS.PHASECHK.TRANS64.TRYWAIT P0, [R6+URZ], R5 ;  /* 0x00000005060075a7 */ /* 0x001064000800017f */
[----:B-1----:R-:W-:Y:S05]  /*89e0*/  @!P0 NANOSLEEP.SYNCS 0x989680 ;  /* 0x009896800000895d */ /* 0x002fea0003900000 */
[----:B------:R-:W1:Y:S02]  /*89f0*/  @!P0 SYNCS.PHASECHK.TRANS64 P0, [R6+URZ], R5 ;  /* 0x00000005060085a7 */ /* 0x000e64000800007f */
[----:B-1----:R-:W-:Y:S05]  /*8a00*/  @!P0 BRA `(.L_x_146) ;  /* 0xfffffffc00f08947 */ /* 0x002fea000383ffff */
[----:B------:R-:W-:Y:S05]  /*8a10*/  BRA `(.L_x_171) ;  /* 0xfffffff800007947 */ /* 0x000fea000383ffff */
.L_x_172:
[----:B------:R-:W-:-:S00]  /*8a20*/  BRA `(.L_x_172) ;  /* 0xfffffffc00fc7947 */ /* 0x000fc0000383ffff */
[----:B------:R-:W-:-:S00]  /*8a30*/  NOP ;  /* 0x0000000000007918 */ /* 0x000fc00000000000 */
        /* <DEDUP_REMOVED lines=12> */
.L_x_173:


//--------------------- .nv.global.init           --------------------------
	.section	.nv.global.init,"aw",@progbits
.nv.global.init:
	.type		$str$24,@object
	.size		$str$24,($str$25 - $str$24)
$str$24:
        /*0000*/ 	.byte	0x28, 0x61, 0x64, 0x64, 0x72, 0x65, 0x73, 0x73, 0x20, 0x26, 0x20, 0x6d, 0x61, 0x73, 0x6b, 0x29
        /*0010*/ 	.byte	0x20, 0x3d, 0x3d, 0x20, 0x30, 0x00
	.type		$str$25,@object
	.size		$str$25,(__unnamed_1 - $str$25)
$str$25:
        /*0016*/ 	.byte	0x2f, 0x74, 0x6d, 0x70, 0x2f, 0x63, 0x75, 0x74, 0x6c, 0x61, 0x73, 0x73, 0x5f, 0x73, 0x77, 0x65
        /*0026*/ 	.byte	0x65, 0x70, 0x5f, 0x73, 0x72, 0x63, 0x2f, 0x69, 0x6e, 0x63, 0x6c, 0x75, 0x64, 0x65, 0x2f, 0x63
        /*0036*/ 	.byte	0x75, 0x74, 0x65, 0x2f, 0x70, 0x6f, 0x69, 0x6e, 0x74, 0x65, 0x72, 0x5f, 0x66, 0x6c, 0x61, 0x67
        /*0046*/ 	.byte	0x67, 0x65, 0x64, 0x2e, 0x68, 0x70, 0x70, 0x00
	.type		__unnamed_1,@object
	.size		__unnamed_1,(__unnamed_2 - __unnamed_1)
__unnamed_1:
        /*004e*/ 	.byte	0x61, 0x75, 0x74, 0x6f, 0x20, 0x63, 0x75, 0x74, 0x65, 0x3a, 0x3a, 0x61, 0x73, 0x5f, 0x70, 0x6f
        /* <DEDUP_REMOVED lines=28> */
        /*021e*/ 	.byte	0x00
	.type		__unnamed_2,@object
	.size		__unnamed_2,(.L_1 - __unnamed_2)
__unnamed_2:
        /* <DEDUP_REMOVED lines=29> */
        /*03ef*/ 	.byte	0x26, 0x5d, 0x00
.L_1:


//--------------------- .nv.shared._ZN7cutlass13device_kernelINS_4gemm6kernel13GemmUniversalIN4cute5tupleIJiiiiEEENS1_10collective13CollectiveMmaINS1_39MainloopSm90TmaGmmaRmemAWarpSpecializedILi14ENS5_IJNS4_1CILi1EEESB_SB_EEENS1_32KernelTmaWarpSpecializedPingpongEEENS5_IJNSA_ILi64EEESF_NSA_ILi128EEEEEENS_12float_e5m2_tENS5_IJSB_llEEENS_12float_e4m3_tENS5_IJlSB_lEEENS4_8TiledMMAINS4_8MMA_AtomIJNS4_4SM904GMMA30MMA_64x64x32_F32E5M2E4M3_RS_TNILNSP_7ScaleInE1ELSR_1EEEEEENS4_6LayoutISC_NS5_IJNSA_ILi0EEESV_SV_EEEEENS5_IJNS4_10UnderscoreESY_SY_EEEEENS4_13SM90_TMA_LOADENS4_14ComposedLayoutINS4_7SwizzleILi2ELi4ELi3EEENS4_18smem_ptr_flag_bitsILi8EEENSU_INS5_IJSF_NSA_ILi8EEEEEENS5_IJSB_SF_EEEEEEENS4_9Copy_AtomIJNS4_39AutoVectorizingCopyWithAssumedAlignmentILi128EEESI_EEENS4_8identityES11_NS12_INS13_ILi3ELi4ELi3EEES16_NSU_INS5_IJS17_SG_EEENS5_IJSG_SB_EEEEEEEvS1G_EENS_8epilogue10collective6detail29Sm90TmaWarpSpecializedAdapterINS1O_15DefaultEpilogueISI_SL_SL_NS1N_6thread17LinearCombinationISI_Li1EffLNS1S_9ScaleType4KindE0ELNS_15FloatRoundStyleE2ESI_EENS1_15EpilogueDefaultEEEEEvvEEEEvNT_6ParamsE --------------------------
	.section	.nv.shared._ZN7cutlass13device_kernelINS_4gemm6kernel13GemmUniversalIN4cute5tupleIJiiiiEEENS1_10collective13CollectiveMmaINS1_39MainloopSm90TmaGmmaRmemAWarpSpecializedILi14ENS5_IJNS4_1CILi1EEESB_SB_EEENS1_32KernelTmaWarpSpecializedPingpongEEENS5_IJNSA_ILi64EEESF_NSA_ILi128EEEEEENS_12float_e5m2_tENS5_IJSB_llEEENS_12float_e4m3_tENS5_IJlSB_lEEENS4_8TiledMMAINS4_8MMA_AtomIJNS4_4SM904GMMA30MMA_64x64x32_F32E5M2E4M3_RS_TNILNSP_7ScaleInE1ELSR_1EEEEEENS4_6LayoutISC_NS5_IJNSA_ILi0EEESV_SV_EEEEENS5_IJNS4_10UnderscoreESY_SY_EEEEENS4_13SM90_TMA_LOADENS4_14ComposedLayoutINS4_7SwizzleILi2ELi4ELi3EEENS4_18smem_ptr_flag_bitsILi8EEENSU_INS5_IJSF_NSA_ILi8EEEEEENS5_IJSB_SF_EEEEEEENS4_9Copy_AtomIJNS4_39AutoVectorizingCopyWithAssumedAlignmentILi128EEESI_EEENS4_8identityES11_NS12_INS13_ILi3ELi4ELi3EEES16_NSU_INS5_IJS17_SG_EEENS5_IJSG_SB_EEEEEEEvS1G_EENS_8epilogue10collective6detail29Sm90TmaWarpSpecializedAdapterINS1O_15DefaultEpilogueISI_SL_SL_NS1N_6thread17LinearCombinationISI_Li1EffLNS1S_9ScaleType4KindE0ELNS_15FloatRoundStyleE2ESI_EENS1_15EpilogueDefaultEEEEEvvEEEEvNT_6ParamsE,"aw",@nobits
	.sectionflags	@""
	.align	16
	.zero		1024


//--------------------- .nv.shared.reserved.0     --------------------------
	.section	.nv.shared.reserved.0,"aw",@nobits
	.weak		__nv_reservedSMEM_offset_0_alias
	.size		__nv_reservedSMEM_offset_0_alias, 0, 0
	.other		__nv_reservedSMEM_offset_0_alias,@"STO_CUDA_RESERVED_SHARED STV_DEFAULT"
__nv_reservedSMEM_offset_0_alias:
	.zero		0


//--------------------- .nv.global                --------------------------
	.section	.nv.global,"aw",@nobits
.nv.global:
	.type		_ZN40_INTERNAL_64eba13d_4_k_cu_15444941_192894cute1_E,@object
	.size		_ZN40_INTERNAL_64eba13d_4_k_cu_15444941_192894cute1_E,(_ZN40_INTERNAL_64eba13d_4_k_cu_15444941_192894cuda3std3__45__cpo6cbeginE - _ZN40_INTERNAL_64eba13d_4_k_cu_15444941_192894cute1_E)
_ZN40_INTERNAL_64eba13d_4_k_cu_15444941_192894cute1_E:
	.zero		1
	.type		_ZN40_INTERNAL_64eba13d_4_k_cu_15444941_192894cuda3std3__45__cpo6cbeginE,@object
	.size		_ZN40_INTERNAL_64eba13d_4_k_cu_15444941_192894cuda3std3__45__cpo6cbeginE,(_ZN40_INTERNAL_64eba13d_4_k_cu_15444941_192894cuda3std3__48in_placeE - _ZN40_INTERNAL_64eba13d_4_k_cu_15444941_192894cuda3std3__45__cpo6cbeginE)
_ZN40_INTERNAL_64eba13d_4_k_cu_15444941_192894cuda3std3__45__cpo6cbeginE:
	.zero		1
	.type		_ZN40_INTERNAL_64eba13d_4_k_cu_15444941_192894cuda3std3__48in_placeE,@object
	.size		_ZN40_INTERNAL_64eba13d_4_k_cu_15444941_192894cuda3std3__48in_placeE,(_ZN40_INTERNAL_64eba13d_4_k_cu_15444941_192894cuda3std6ranges3__45__cpo9iter_moveE - _ZN40_INTERNAL_64eba13d_4_k_cu_15444941_192894cuda3std3__48in_placeE)
_ZN40_INTERNAL_64eba13d_4_k_cu_15444941_192894cuda3std3__48in_placeE:
	.zero		1
	.type		_ZN40_INTERNAL_64eba13d_4_k_cu_15444941_192894cuda3std6ranges3__45__cpo9iter_moveE,@object
	.size		_ZN40_INTERNAL_64eba13d_4_k_cu_15444941_192894cuda3std6ranges3__45__cpo9iter_moveE,(_ZN40_INTERNAL_64eba13d_4_k_cu_15444941_192894cuda3std3__45__cpo5beginE - _ZN40_INTERNAL_64eba13d_4_k_cu_15444941_192894cuda3std6ranges3__45__cpo9iter_moveE)
_ZN40_INTERNAL_64eba13d_4_k_cu_15444941_192894cuda3std6ranges3__45__cpo9iter_moveE:
	.zero		1
	.type		_ZN40_INTERNAL_64eba13d_4_k_cu_15444941_192894cuda3std3__45__cpo5beginE,@object
	.size		_ZN40_INTERNAL_64eba13d_4_k_cu_15444941_192894cuda3std3__45__cpo5beginE,(_ZN40_INTERNAL_64eba13d_4_k_cu_15444941_192894cuda3std3__442_GLOBAL__N__64eba13d_4_k_cu_15444941_192896ignoreE - _ZN40_INTERNAL_64eba13d_4_k_cu_15444941_192894cuda3std3__45__cpo5beginE)
_ZN40_INTERNAL_64eba13d_4_k_cu_15444941_192894cuda3std3__45__cpo5beginE:
	.zero		1
	.type		_ZN40_INTERNAL_64eba13d_4_k_cu_15444941_192894cuda3std3__442_GLOBAL__N__64eba13d_4_k_cu_15444941_192896ignoreE,@object
	.size		_ZN40_INTERNAL_64eba13d_4_k_cu_15444941_192894cuda3std3__442_GLOBAL__N__64eba13d_4_k_cu_15444941_192896ignoreE,(_ZN40_INTERNAL_64eba13d_4_k_cu_15444941_192894cute7productE - _ZN40_INTERNAL_64eba13d_4_k_cu_15444941_192894cuda3std3__442_GLOBAL__N__64eba13d_4_k_cu_15444941_192896ignoreE)
_ZN40_INTERNAL_64eba13d_4_k_cu_15444941_192894cuda3std3__442_GLOBAL__N__64eba13d_4_k_cu_15444941_192896ignoreE:
	.zero		1
	.type		_ZN40_INTERNAL_64eba13d_4_k_cu_15444941_192894cute7productE,@object
	.size		_ZN40_INTERNAL_64eba13d_4_k_cu_15444941_192894cute7productE,(_ZN40_INTERNAL_64eba13d_4_k_cu_15444941_192894cuda3std3__45__cpo3endE - _ZN40_INTERNAL_64eba13d_4_k_cu_15444941_192894cute7productE)
_ZN40_INTERNAL_64eba13d_4_k_cu_15444941_192894cute7productE:
	.zero		1
	.type		_ZN40_INTERNAL_64eba13d_4_k_cu_15444941_192894cuda3std3__45__cpo3endE,@object
	.size		_ZN40_INTERNAL_64eba13d_4_k_cu_15444941_192894cuda3std3__45__cpo3endE,(_ZN40_INTERNAL_64eba13d_4_k_cu_15444941_192894cuda3std3__419piecewise_constructE - _ZN40_INTERNAL_64eba13d_4_k_cu_15444941_192894cuda3std3__45__cpo3endE)
_ZN40_INTERNAL_64eba13d_4_k_cu_15444941_192894cuda3std3__45__cpo3endE:
	.zero		1
	.type		_ZN40_INTERNAL_64eba13d_4_k_cu_15444941_192894cuda3std3__419piecewise_constructE,@object
	.size		_ZN40_INTERNAL_64eba13d_4_k_cu_15444941_192894cuda3std3__419piecewise_constructE,(_ZN40_INTERNAL_64eba13d_4_k_cu_15444941_192894cuda3std3__45__cpo4cendE - _ZN40_INTERNAL_64eba13d_4_k_cu_15444941_192894cuda3std3__419piecewise_constructE)
_ZN40_INTERNAL_64eba13d_4_k_cu_15444941_192894cuda3std3__419piecewise_constructE:
	.zero		1
	.type		_ZN40_INTERNAL_64eba13d_4_k_cu_15444941_192894cuda3std3__45__cpo4cendE,@object
	.size		_ZN40_INTERNAL_64eba13d_4_k_cu_15444941_192894cuda3std3__45__cpo4cendE,(_ZN40_INTERNAL_64eba13d_4_k_cu_15444941_192894cuda3std6ranges3__45__cpo4swapE - _ZN40_INTERNAL_64eba13d_4_k_cu_15444941_192894cuda3std3__45__cpo4cendE)
_ZN40_INTERNAL_64eba13d_4_k_cu_15444941_192894cuda3std3__45__cpo4cendE:
	.zero		1
	.type		_ZN40_INTERNAL_64eba13d_4_k_cu_15444941_192894cuda3std6ranges3__45__cpo4swapE,@object
	.size		_ZN40_INTERNAL_64eba13d_4_k_cu_15444941_192894cuda3std6ranges3__45__cpo4swapE,(.L_9 - _ZN40_INTERNAL_64eba13d_4_k_cu_15444941_192894cuda3std6ranges3__45__cpo4swapE)
_ZN40_INTERNAL_64eba13d_4_k_cu_15444941_192894cuda3std6ranges3__45__cpo4swapE:
	.zero		1
.L_9:


//--------------------- .nv.constant0._ZN7cutlass13device_kernelINS_4gemm6kernel13GemmUniversalIN4cute5tupleIJiiiiEEENS1_10collective13CollectiveMmaINS1_39MainloopSm90TmaGmmaRmemAWarpSpecializedILi14ENS5_IJNS4_1CILi1EEESB_SB_EEENS1_32KernelTmaWarpSpecializedPingpongEEENS5_IJNSA_ILi64EEESF_NSA_ILi128EEEEEENS_12float_e5m2_tENS5_IJSB_llEEENS_12float_e4m3_tENS5_IJlSB_lEEENS4_8TiledMMAINS4_8MMA_AtomIJNS4_4SM904GMMA30MMA_64x64x32_F32E5M2E4M3_RS_TNILNSP_7ScaleInE1ELSR_1EEEEEENS4_6LayoutISC_NS5_IJNSA_ILi0EEESV_SV_EEEEENS5_IJNS4_10UnderscoreESY_SY_EEEEENS4_13SM90_TMA_LOADENS4_14ComposedLayoutINS4_7SwizzleILi2ELi4ELi3EEENS4_18smem_ptr_flag_bitsILi8EEENSU_INS5_IJSF_NSA_ILi8EEEEEENS5_IJSB_SF_EEEEEEENS4_9Copy_AtomIJNS4_39AutoVectorizingCopyWithAssumedAlignmentILi128EEESI_EEENS4_8identityES11_NS12_INS13_ILi3ELi4ELi3EEES16_NSU_INS5_IJS17_SG_EEENS5_IJSG_SB_EEEEEEEvS1G_EENS_8epilogue10collective6detail29Sm90TmaWarpSpecializedAdapterINS1O_15DefaultEpilogueISI_SL_SL_NS1N_6thread17LinearCombinationISI_Li1EffLNS1S_9ScaleType4KindE0ELNS_15FloatRoundStyleE2ESI_EENS1_15EpilogueDefaultEEEEEvvEEEEvNT_6ParamsE --------------------------
	.section	.nv.constant0._ZN7cutlass13device_kernelINS_4gemm6kernel13GemmUniversalIN4cute5tupleIJiiiiEEENS1_10collective13CollectiveMmaINS1_39MainloopSm90TmaGmmaRmemAWarpSpecializedILi14ENS5_IJNS4_1CILi1EEESB_SB_EEENS1_32KernelTmaWarpSpecializedPingpongEEENS5_IJNSA_ILi64EEESF_NSA_ILi128EEEEEENS_12float_e5m2_tENS5_IJSB_llEEENS_12float_e4m3_tENS5_IJlSB_lEEENS4_8TiledMMAINS4_8MMA_AtomIJNS4_4SM904GMMA30MMA_64x64x32_F32E5M2E4M3_RS_TNILNSP_7ScaleInE1ELSR_1EEEEEENS4_6LayoutISC_NS5_IJNSA_ILi0EEESV_SV_EEEEENS5_IJNS4_10UnderscoreESY_SY_EEEEENS4_13SM90_TMA_LOADENS4_14ComposedLayoutINS4_7SwizzleILi2ELi4ELi3EEENS4_18smem_ptr_flag_bitsILi8EEENSU_INS5_IJSF_NSA_ILi8EEEEEENS5_IJSB_SF_EEEEEEENS4_9Copy_AtomIJNS4_39AutoVectorizingCopyWithAssumedAlignmentILi128EEESI_EEENS4_8identityES11_NS12_INS13_ILi3ELi4ELi3EEES16_NSU_INS5_IJS17_SG_EEENS5_IJSG_SB_EEEEEEEvS1G_EENS_8epilogue10collective6detail29Sm90TmaWarpSpecializedAdapterINS1O_15DefaultEpilogueISI_SL_SL_NS1N_6thread17LinearCombinationISI_Li1EffLNS1S_9ScaleType4KindE0ELNS_15FloatRoundStyleE2ESI_EENS1_15EpilogueDefaultEEEEEvvEEEEvNT_6ParamsE,"a",@progbits
	.sectionflags	@""
	.align	4
.nv.constant0._ZN7cutlass13device_kernelINS_4gemm6kernel13GemmUniversalIN4cute5tupleIJiiiiEEENS1_10collective13CollectiveMmaINS1_39MainloopSm90TmaGmmaRmemAWarpSpecializedILi14ENS5_IJNS4_1CILi1EEESB_SB_EEENS1_32KernelTmaWarpSpecializedPingpongEEENS5_IJNSA_ILi64EEESF_NSA_ILi128EEEEEENS_12float_e5m2_tENS5_IJSB_llEEENS_12float_e4m3_tENS5_IJlSB_lEEENS4_8TiledMMAINS4_8MMA_AtomIJNS4_4SM904GMMA30MMA_64x64x32_F32E5M2E4M3_RS_TNILNSP_7ScaleInE1ELSR_1EEEEEENS4_6LayoutISC_NS5_IJNSA_ILi0EEESV_SV_EEEEENS5_IJNS4_10UnderscoreESY_SY_EEEEENS4_13SM90_TMA_LOADENS4_14ComposedLayoutINS4_7SwizzleILi2ELi4ELi3EEENS4_18smem_ptr_flag_bitsILi8EEENSU_INS5_IJSF_NSA_ILi8EEEEEENS5_IJSB_SF_EEEEEEENS4_9Copy_AtomIJNS4_39AutoVectorizingCopyWithAssumedAlignmentILi128EEESI_EEENS4_8identityES11_NS12_INS13_ILi3ELi4ELi3EEES16_NSU_INS5_IJS17_SG_EEENS5_IJSG_SB_EEEEEEEvS1G_EENS_8epilogue10collective6detail29Sm90TmaWarpSpecializedAdapterINS1O_15DefaultEpilogueISI_SL_SL_NS1N_6thread17LinearCombinationISI_Li1EffLNS1S_9ScaleType4KindE0ELNS_15FloatRoundStyleE2ESI_EENS1_15EpilogueDefaultEEEEEvvEEEEvNT_6ParamsE:
	.zero		1664


//--------------------- SYMBOLS --------------------------

	.type		.nv.reservedSmem.offset0,@object
	.size		.nv.reservedSmem.offset0,0x4
	.type		__assertfail,@function
